	.headerflags	@"EF_CUDA_TEXMODE_UNIFIED EF_CUDA_64BIT_ADDRESS EF_CUDA_SM86 EF_CUDA_VIRTUAL_SM(EF_CUDA_SM61)"
	.elftype	@"ET_EXEC"


//--------------------- .nv.info                  --------------------------
	.section	.nv.info,"",@"SHT_CUDA_INFO"
	.align	4


	//----- nvinfo : EIATTR_REGCOUNT
	.align		4
        /*0000*/ 	.byte	0x04, 0x2f
        /*0002*/ 	.short	(.L_16 - .L_15)
	.align		4
.L_15:
        /*0004*/ 	.word	index@(_Z31d_calulateTransposeDistributioniiPKjS0_Pj)
        /*0008*/ 	.word	0x0000001a


	//----- nvinfo : EIATTR_MAX_STACK_SIZE
	.align		4
.L_16:
        /*000c*/ 	.byte	0x04, 0x23
        /*000e*/ 	.short	(.L_18 - .L_17)
	.align		4
.L_17:
        /*0010*/ 	.word	index@(_Z31d_calulateTransposeDistributioniiPKjS0_Pj)
        /*0014*/ 	.word	0x00000000


	//----- nvinfo : EIATTR_MIN_STACK_SIZE
	.align		4
.L_18:
        /*0018*/ 	.byte	0x04, 0x12
        /*001a*/ 	.short	(.L_20 - .L_19)
	.align		4
.L_19:
        /*001c*/ 	.word	index@(_Z31d_calulateTransposeDistributioniiPKjS0_Pj)
        /*0020*/ 	.word	0x00000000


	//----- nvinfo : EIATTR_FRAME_SIZE
	.align		4
.L_20:
        /*0024*/ 	.byte	0x04, 0x11
        /*0026*/ 	.short	(.L_22 - .L_21)
	.align		4
.L_21:
        /*0028*/ 	.word	index@(_Z31d_calulateTransposeDistributioniiPKjS0_Pj)
        /*002c*/ 	.word	0x00000000


	//----- nvinfo : EIATTR_REGCOUNT
	.align		4
.L_22:
        /*0030*/ 	.byte	0x04, 0x2f
        /*0032*/ 	.short	(.L_24 - .L_23)
	.align		4
.L_23:
        /*0034*/ 	.word	index@(_Z14d_findPositionIfEviiPKjS1_PKT_PjS5_PS2_S5_S5_)
        /*0038*/ 	.word	0x0000001a


	//----- nvinfo : EIATTR_MAX_STACK_SIZE
	.align		4
.L_24:
        /*003c*/ 	.byte	0x04, 0x23
        /*003e*/ 	.short	(.L_26 - .L_25)
	.align		4
.L_25:
        /*0040*/ 	.word	index@(_Z14d_findPositionIfEviiPKjS1_PKT_PjS5_PS2_S5_S5_)
        /*0044*/ 	.word	0x00000000


	//----- nvinfo : EIATTR_MIN_STACK_SIZE
	.align		4
.L_26:
        /*0048*/ 	.byte	0x04, 0x12
        /*004a*/ 	.short	(.L_28 - .L_27)
	.align		4
.L_27:
        /*004c*/ 	.word	index@(_Z14d_findPositionIfEviiPKjS1_PKT_PjS5_PS2_S5_S5_)
        /*0050*/ 	.word	0x00000000


	//----- nvinfo : EIATTR_FRAME_SIZE
	.align		4
.L_28:
        /*0054*/ 	.byte	0x04, 0x11
        /*0056*/ 	.short	(.L_30 - .L_29)
	.align		4
.L_29:
        /*0058*/ 	.word	index@(_Z14d_findPositionIfEviiPKjS1_PKT_PjS5_PS2_S5_S5_)
        /*005c*/ 	.word	0x00000000


	//----- nvinfo : EIATTR_REGCOUNT
	.align		4
.L_30:
        /*0060*/ 	.byte	0x04, 0x2f
        /*0062*/ 	.short	(.L_32 - .L_31)
	.align		4
.L_31:
        /*0064*/ 	.word	index@(_Z16d_writeTransposeIfEviiPKjS1_PKT_PjS5_PS2_S5_S5_)
        /*0068*/ 	.word	0x00000018


	//----- nvinfo : EIATTR_MAX_STACK_SIZE
	.align		4
.L_32:
        /*006c*/ 	.byte	0x04, 0x23
        /*006e*/ 	.short	(.L_34 - .L_33)
	.align		4
.L_33:
        /*0070*/ 	.word	index@(_Z16d_writeTransposeIfEviiPKjS1_PKT_PjS5_PS2_S5_S5_)
        /*0074*/ 	.word	0x00000000


	//----- nvinfo : EIATTR_MIN_STACK_SIZE
	.align		4
.L_34:
        /*0078*/ 	.byte	0x04, 0x12
        /*007a*/ 	.short	(.L_36 - .L_35)
	.align		4
.L_35:
        /*007c*/ 	.word	index@(_Z16d_writeTransposeIfEviiPKjS1_PKT_PjS5_PS2_S5_S5_)
        /*0080*/ 	.word	0x00000000


	//----- nvinfo : EIATTR_FRAME_SIZE
	.align		4
.L_36:
        /*0084*/ 	.byte	0x04, 0x11
        /*0086*/ 	.short	(.L_38 - .L_37)
	.align		4
.L_37:
        /*0088*/ 	.word	index@(_Z16d_writeTransposeIfEviiPKjS1_PKT_PjS5_PS2_S5_S5_)
        /*008c*/ 	.word	0x00000000


	//----- nvinfo : EIATTR_REGCOUNT
	.align		4
.L_38:
        /*0090*/ 	.byte	0x04, 0x2f
        /*0092*/ 	.short	(.L_40 - .L_39)
	.align		4
.L_39:
        /*0094*/ 	.word	index@(_Z14d_findPositionIdEviiPKjS1_PKT_PjS5_PS2_S5_S5_)
        /*0098*/ 	.word	0x0000001a


	//----- nvinfo : EIATTR_MAX_STACK_SIZE
	.align		4
.L_40:
        /*009c*/ 	.byte	0x04, 0x23
        /*009e*/ 	.short	(.L_42 - .L_41)
	.align		4
.L_41:
        /*00a0*/ 	.word	index@(_Z14d_findPositionIdEviiPKjS1_PKT_PjS5_PS2_S5_S5_)
        /*00a4*/ 	.word	0x00000000


	//----- nvinfo : EIATTR_MIN_STACK_SIZE
	.align		4
.L_42:
        /*00a8*/ 	.byte	0x04, 0x12
        /*00aa*/ 	.short	(.L_44 - .L_43)
	.align		4
.L_43:
        /*00ac*/ 	.word	index@(_Z14d_findPositionIdEviiPKjS1_PKT_PjS5_PS2_S5_S5_)
        /*00b0*/ 	.word	0x00000000


	//----- nvinfo : EIATTR_FRAME_SIZE
	.align		4
.L_44:
        /*00b4*/ 	.byte	0x04, 0x11
        /*00b6*/ 	.short	(.L_46 - .L_45)
	.align		4
.L_45:
        /*00b8*/ 	.word	index@(_Z14d_findPositionIdEviiPKjS1_PKT_PjS5_PS2_S5_S5_)
        /*00bc*/ 	.word	0x00000000


	//----- nvinfo : EIATTR_REGCOUNT
	.align		4
.L_46:
        /*00c0*/ 	.byte	0x04, 0x2f
        /*00c2*/ 	.short	(.L_48 - .L_47)
	.align		4
.L_47:
        /*00c4*/ 	.word	index@(_Z16d_writeTransposeIdEviiPKjS1_PKT_PjS5_PS2_S5_S5_)
        /*00c8*/ 	.word	0x00000018


	//----- nvinfo : EIATTR_MAX_STACK_SIZE
	.align		4
.L_48:
        /*00cc*/ 	.byte	0x04, 0x23
        /*00ce*/ 	.short	(.L_50 - .L_49)
	.align		4
.L_49:
        /*00d0*/ 	.word	index@(_Z16d_writeTransposeIdEviiPKjS1_PKT_PjS5_PS2_S5_S5_)
        /*00d4*/ 	.word	0x00000000


	//----- nvinfo : EIATTR_MIN_STACK_SIZE
	.align		4
.L_50:
        /*00d8*/ 	.byte	0x04, 0x12
        /*00da*/ 	.short	(.L_52 - .L_51)
	.align		4
.L_51:
        /*00dc*/ 	.word	index@(_Z16d_writeTransposeIdEviiPKjS1_PKT_PjS5_PS2_S5_S5_)
        /*00e0*/ 	.word	0x00000000


	//----- nvinfo : EIATTR_FRAME_SIZE
	.align		4
.L_52:
        /*00e4*/ 	.byte	0x04, 0x11
        /*00e6*/ 	.short	(.L_54 - .L_53)
	.align		4
.L_53:
        /*00e8*/ 	.word	index@(_Z16d_writeTransposeIdEviiPKjS1_PKT_PjS5_PS2_S5_S5_)
        /*00ec*/ 	.word	0x00000000


	//----- nvinfo : EIATTR_REGCOUNT
	.align		4
.L_54:
        /*00f0*/ 	.byte	0x04, 0x2f
        /*00f2*/ 	.short	(.L_56 - .L_55)
	.align		4
.L_55:
        /*00f4*/ 	.word	index@(_ZN6thrust8cuda_cub4core13_kernel_agentINS0_14__parallel_for16ParallelForAgentINS0_11__transform17unary_transform_fINS_10device_ptrIjEEPjNS5_14no_stencil_tagENS_8identityIjEENS5_21always_true_predicateEEElEESE_lEEvT0_T1_)
        /*00f8*/ 	.word	0x0000000c


	//----- nvinfo : EIATTR_MAX_STACK_SIZE
	.align		4
.L_56:
        /*00fc*/ 	.byte	0x04, 0x23
        /*00fe*/ 	.short	(.L_58 - .L_57)
	.align		4
.L_57:
        /*0100*/ 	.word	index@(_ZN6thrust8cuda_cub4core13_kernel_agentINS0_14__parallel_for16ParallelForAgentINS0_11__transform17unary_transform_fINS_10device_ptrIjEEPjNS5_14no_stencil_tagENS_8identityIjEENS5_21always_true_predicateEEElEESE_lEEvT0_T1_)
        /*0104*/ 	.word	0x00000000


	//----- nvinfo : EIATTR_MIN_STACK_SIZE
	.align		4
.L_58:
        /*0108*/ 	.byte	0x04, 0x12
        /*010a*/ 	.short	(.L_60 - .L_59)
	.align		4
.L_59:
        /*010c*/ 	.word	index@(_ZN6thrust8cuda_cub4core13_kernel_agentINS0_14__parallel_for16ParallelForAgentINS0_11__transform17unary_transform_fINS_10device_ptrIjEEPjNS5_14no_stencil_tagENS_8identityIjEENS5_21always_true_predicateEEElEESE_lEEvT0_T1_)
        /*0110*/ 	.word	0x00000000


	//----- nvinfo : EIATTR_FRAME_SIZE
	.align		4
.L_60:
        /*0114*/ 	.byte	0x04, 0x11
        /*0116*/ 	.short	(.L_62 - .L_61)
	.align		4
.L_61:
        /*0118*/ 	.word	index@(_ZN6thrust8cuda_cub4core13_kernel_agentINS0_14__parallel_for16ParallelForAgentINS0_11__transform17unary_transform_fINS_10device_ptrIjEEPjNS5_14no_stencil_tagENS_8identityIjEENS5_21always_true_predicateEEElEESE_lEEvT0_T1_)
        /*011c*/ 	.word	0x00000000


	//----- nvinfo : EIATTR_REGCOUNT
	.align		4
.L_62:
        /*0120*/ 	.byte	0x04, 0x2f
        /*0122*/ 	.short	(.L_64 - .L_63)
	.align		4
.L_63:
        /*0124*/ 	.word	index@(_ZN6thrust8cuda_cub4core13_kernel_agentINS0_14__parallel_for16ParallelForAgentINS0_11__transform17unary_transform_fIPKjNS_10device_ptrIjEENS5_14no_stencil_tagENS_8identityIjEENS5_21always_true_predicateEEElEESF_lEEvT0_T1_)
        /*0128*/ 	.word	0x0000000c


	//----- nvinfo : EIATTR_MAX_STACK_SIZE
	.align		4
.L_64:
        /*012c*/ 	.byte	0x04, 0x23
        /*012e*/ 	.short	(.L_66 - .L_65)
	.align		4
.L_65:
        /*0130*/ 	.word	index@(_ZN6thrust8cuda_cub4core13_kernel_agentINS0_14__parallel_for16ParallelForAgentINS0_11__transform17unary_transform_fIPKjNS_10device_ptrIjEENS5_14no_stencil_tagENS_8identityIjEENS5_21always_true_predicateEEElEESF_lEEvT0_T1_)
        /*0134*/ 	.word	0x00000000


	//----- nvinfo : EIATTR_MIN_STACK_SIZE
	.align		4
.L_66:
        /*0138*/ 	.byte	0x04, 0x12
        /*013a*/ 	.short	(.L_68 - .L_67)
	.align		4
.L_67:
        /*013c*/ 	.word	index@(_ZN6thrust8cuda_cub4core13_kernel_agentINS0_14__parallel_for16ParallelForAgentINS0_11__transform17unary_transform_fIPKjNS_10device_ptrIjEENS5_14no_stencil_tagENS_8identityIjEENS5_21always_true_predicateEEElEESF_lEEvT0_T1_)
        /*0140*/ 	.word	0x00000000


	//----- nvinfo : EIATTR_FRAME_SIZE
	.align		4
.L_68:
        /*0144*/ 	.byte	0x04, 0x11
        /*0146*/ 	.short	(.L_70 - .L_69)
	.align		4
.L_69:
        /*0148*/ 	.word	index@(_ZN6thrust8cuda_cub4core13_kernel_agentINS0_14__parallel_for16ParallelForAgentINS0_11__transform17unary_transform_fIPKjNS_10device_ptrIjEENS5_14no_stencil_tagENS_8identityIjEENS5_21always_true_predicateEEElEESF_lEEvT0_T1_)
        /*014c*/ 	.word	0x00000000


	//----- nvinfo : EIATTR_REGCOUNT
	.align		4
.L_70:
        /*0150*/ 	.byte	0x04, 0x2f
        /*0152*/ 	.short	(.L_72 - .L_71)
	.align		4
.L_71:
        /*0154*/ 	.word	index@(_ZN3cub11EmptyKernelIvEEvv)
        /*0158*/ 	.word	0x00000004


	//----- nvinfo : EIATTR_MAX_STACK_SIZE
	.align		4
.L_72:
        /*015c*/ 	.byte	0x04, 0x23
        /*015e*/ 	.short	(.L_74 - .L_73)
	.align		4
.L_73:
        /*0160*/ 	.word	index@(_ZN3cub11EmptyKernelIvEEvv)
        /*0164*/ 	.word	0x00000000


	//----- nvinfo : EIATTR_MIN_STACK_SIZE
	.align		4
.L_74:
        /*0168*/ 	.byte	0x04, 0x12
        /*016a*/ 	.short	(.L_76 - .L_75)
	.align		4
.L_75:
        /*016c*/ 	.word	index@(_ZN3cub11EmptyKernelIvEEvv)
        /*0170*/ 	.word	0x00000000


	//----- nvinfo : EIATTR_FRAME_SIZE
	.align		4
.L_76:
        /*0174*/ 	.byte	0x04, 0x11
        /*0176*/ 	.short	(.L_78 - .L_77)
	.align		4
.L_77:
        /*0178*/ 	.word	index@(_ZN3cub11EmptyKernelIvEEvv)
        /*017c*/ 	.word	0x00000000


	//----- nvinfo : EIATTR_REGCOUNT
	.align		4
.L_78:
        /*0180*/ 	.byte	0x04, 0x2f
        /*0182*/ 	.short	(.L_80 - .L_79)
	.align		4
.L_79:
        /*0184*/ 	.word	index@(_ZN3cub20DeviceScanInitKernelINS_13ScanTileStateIjLb1EEEEEvT_i)
        /*0188*/ 	.word	0x0000000a


	//----- nvinfo : EIATTR_MAX_STACK_SIZE
	.align		4
.L_80:
        /*018c*/ 	.byte	0x04, 0x23
        /*018e*/ 	.short	(.L_82 - .L_81)
	.align		4
.L_81:
        /*0190*/ 	.word	index@(_ZN3cub20DeviceScanInitKernelINS_13ScanTileStateIjLb1EEEEEvT_i)
        /*0194*/ 	.word	0x00000000


	//----- nvinfo : EIATTR_MIN_STACK_SIZE
	.align		4
.L_82:
        /*0198*/ 	.byte	0x04, 0x12
        /*019a*/ 	.short	(.L_84 - .L_83)
	.align		4
.L_83:
        /*019c*/ 	.word	index@(_ZN3cub20DeviceScanInitKernelINS_13ScanTileStateIjLb1EEEEEvT_i)
        /*01a0*/ 	.word	0x00000000


	//----- nvinfo : EIATTR_FRAME_SIZE
	.align		4
.L_84:
        /*01a4*/ 	.byte	0x04, 0x11
        /*01a6*/ 	.short	(.L_86 - .L_85)
	.align		4
.L_85:
        /*01a8*/ 	.word	index@(_ZN3cub20DeviceScanInitKernelINS_13ScanTileStateIjLb1EEEEEvT_i)
        /*01ac*/ 	.word	0x00000000


	//----- nvinfo : EIATTR_REGCOUNT
	.align		4
.L_86:
        /*01b0*/ 	.byte	0x04, 0x2f
        /*01b2*/ 	.short	(.L_88 - .L_87)
	.align		4
.L_87:
        /*01b4*/ 	.word	index@(_ZN3cub16DeviceScanKernelINS_16DeviceScanPolicyIjE9Policy600EN6thrust10device_ptrIjEES6_NS_13ScanTileStateIjLb1EEENS4_4plusIvEENS_6detail10InputValueIjPjEEiEEvT0_T1_T2_iT3_T4_T5_)
        /*01b8*/ 	.word	0x00000037


	//----- nvinfo : EIATTR_MAX_STACK_SIZE
	.align		4
.L_88:
        /*01bc*/ 	.byte	0x04, 0x23
        /*01be*/ 	.short	(.L_90 - .L_89)
	.align		4
.L_89:
        /*01c0*/ 	.word	index@($_ZN3cub16DeviceScanKernelINS_16DeviceScanPolicyIjE9Policy600EN6thrust10device_ptrIjEES6_NS_13ScanTileStateIjLb1EEENS4_4plusIvEENS_6detail10InputValueIjPjEEiEEvT0_T1_T2_iT3_T4_T5_$__cuda_sm70_votesync_ballot)
        /*01c4*/ 	.word	0x00000000


	//----- nvinfo : EIATTR_MIN_STACK_SIZE
	.align		4
.L_90:
        /*01c8*/ 	.byte	0x04, 0x12
        /*01ca*/ 	.short	(.L_92 - .L_91)
	.align		4
.L_91:
        /*01cc*/ 	.word	index@($_ZN3cub16DeviceScanKernelINS_16DeviceScanPolicyIjE9Policy600EN6thrust10device_ptrIjEES6_NS_13ScanTileStateIjLb1EEENS4_4plusIvEENS_6detail10InputValueIjPjEEiEEvT0_T1_T2_iT3_T4_T5_$__cuda_sm70_votesync_ballot)
        /*01d0*/ 	.word	0x00000000


	//----- nvinfo : EIATTR_FRAME_SIZE
	.align		4
.L_92:
        /*01d4*/ 	.byte	0x04, 0x11
        /*01d6*/ 	.short	(.L_94 - .L_93)
	.align		4
.L_93:
        /*01d8*/ 	.word	index@($_ZN3cub16DeviceScanKernelINS_16DeviceScanPolicyIjE9Policy600EN6thrust10device_ptrIjEES6_NS_13ScanTileStateIjLb1EEENS4_4plusIvEENS_6detail10InputValueIjPjEEiEEvT0_T1_T2_iT3_T4_T5_$__cuda_sm70_votesync_ballot)
        /*01dc*/ 	.word	0x00000000


	//----- nvinfo : EIATTR_MAX_STACK_SIZE
	.align		4
.L_94:
        /*01e0*/ 	.byte	0x04, 0x23
        /*01e2*/ 	.short	(.L_96 - .L_95)
	.align		4
.L_95:
        /*01e4*/ 	.word	index@($_ZN3cub16DeviceScanKernelINS_16DeviceScanPolicyIjE9Policy600EN6thrust10device_ptrIjEES6_NS_13ScanTileStateIjLb1EEENS4_4plusIvEENS_6detail10InputValueIjPjEEiEEvT0_T1_T2_iT3_T4_T5_$__cuda_sm70_votesync_any)
        /*01e8*/ 	.word	0x00000000


	//----- nvinfo : EIATTR_MIN_STACK_SIZE
	.align		4
.L_96:
        /*01ec*/ 	.byte	0x04, 0x12
        /*01ee*/ 	.short	(.L_98 - .L_97)
	.align		4
.L_97:
        /*01f0*/ 	.word	index@($_ZN3cub16DeviceScanKernelINS_16DeviceScanPolicyIjE9Policy600EN6thrust10device_ptrIjEES6_NS_13ScanTileStateIjLb1EEENS4_4plusIvEENS_6detail10InputValueIjPjEEiEEvT0_T1_T2_iT3_T4_T5_$__cuda_sm70_votesync_any)
        /*01f4*/ 	.word	0x00000000


	//----- nvinfo : EIATTR_FRAME_SIZE
	.align		4
.L_98:
        /*01f8*/ 	.byte	0x04, 0x11
        /*01fa*/ 	.short	(.L_100 - .L_99)
	.align		4
.L_99:
        /*01fc*/ 	.word	index@($_ZN3cub16DeviceScanKernelINS_16DeviceScanPolicyIjE9Policy600EN6thrust10device_ptrIjEES6_NS_13ScanTileStateIjLb1EEENS4_4plusIvEENS_6detail10InputValueIjPjEEiEEvT0_T1_T2_iT3_T4_T5_$__cuda_sm70_votesync_any)
        /*0200*/ 	.word	0x00000000


	//----- nvinfo : EIATTR_MAX_STACK_SIZE
	.align		4
.L_100:
        /*0204*/ 	.byte	0x04, 0x23
        /*0206*/ 	.short	(.L_102 - .L_101)
	.align		4
.L_101:
        /*0208*/ 	.word	index@($_ZN3cub16DeviceScanKernelINS_16DeviceScanPolicyIjE9Policy600EN6thrust10device_ptrIjEES6_NS_13ScanTileStateIjLb1EEENS4_4plusIvEENS_6detail10InputValueIjPjEEiEEvT0_T1_T2_iT3_T4_T5_$__cuda_sm70_votesync_all)
        /*020c*/ 	.word	0x00000000


	//----- nvinfo : EIATTR_MIN_STACK_SIZE
	.align		4
.L_102:
        /*0210*/ 	.byte	0x04, 0x12
        /*0212*/ 	.short	(.L_104 - .L_103)
	.align		4
.L_103:
        /*0214*/ 	.word	index@($_ZN3cub16DeviceScanKernelINS_16DeviceScanPolicyIjE9Policy600EN6thrust10device_ptrIjEES6_NS_13ScanTileStateIjLb1EEENS4_4plusIvEENS_6detail10InputValueIjPjEEiEEvT0_T1_T2_iT3_T4_T5_$__cuda_sm70_votesync_all)
        /*0218*/ 	.word	0x00000000


	//----- nvinfo : EIATTR_FRAME_SIZE
	.align		4
.L_104:
        /*021c*/ 	.byte	0x04, 0x11
        /*021e*/ 	.short	(.L_106 - .L_105)
	.align		4
.L_105:
        /*0220*/ 	.word	index@($_ZN3cub16DeviceScanKernelINS_16DeviceScanPolicyIjE9Policy600EN6thrust10device_ptrIjEES6_NS_13ScanTileStateIjLb1EEENS4_4plusIvEENS_6detail10InputValueIjPjEEiEEvT0_T1_T2_iT3_T4_T5_$__cuda_sm70_votesync_all)
        /*0224*/ 	.word	0x00000000


	//----- nvinfo : EIATTR_MAX_STACK_SIZE
	.align		4
.L_106:
        /*0228*/ 	.byte	0x04, 0x23
        /*022a*/ 	.short	(.L_108 - .L_107)
	.align		4
.L_107:
        /*022c*/ 	.word	index@($_ZN3cub16DeviceScanKernelINS_16DeviceScanPolicyIjE9Policy600EN6thrust10device_ptrIjEES6_NS_13ScanTileStateIjLb1EEENS4_4plusIvEENS_6detail10InputValueIjPjEEiEEvT0_T1_T2_iT3_T4_T5_$__cuda_sm70_shflsync_down)
        /*0230*/ 	.word	0x00000000


	//----- nvinfo : EIATTR_MIN_STACK_SIZE
	.align		4
.L_108:
        /*0234*/ 	.byte	0x04, 0x12
        /*0236*/ 	.short	(.L_110 - .L_109)
	.align		4
.L_109:
        /*0238*/ 	.word	index@($_ZN3cub16DeviceScanKernelINS_16DeviceScanPolicyIjE9Policy600EN6thrust10device_ptrIjEES6_NS_13ScanTileStateIjLb1EEENS4_4plusIvEENS_6detail10InputValueIjPjEEiEEvT0_T1_T2_iT3_T4_T5_$__cuda_sm70_shflsync_down)
        /*023c*/ 	.word	0x00000000


	//----- nvinfo : EIATTR_FRAME_SIZE
	.align		4
.L_110:
        /*0240*/ 	.byte	0x04, 0x11
        /*0242*/ 	.short	(.L_112 - .L_111)
	.align		4
.L_111:
        /*0244*/ 	.word	index@($_ZN3cub16DeviceScanKernelINS_16DeviceScanPolicyIjE9Policy600EN6thrust10device_ptrIjEES6_NS_13ScanTileStateIjLb1EEENS4_4plusIvEENS_6detail10InputValueIjPjEEiEEvT0_T1_T2_iT3_T4_T5_$__cuda_sm70_shflsync_down)
        /*0248*/ 	.word	0x00000000


	//----- nvinfo : EIATTR_MAX_STACK_SIZE
	.align		4
.L_112:
        /*024c*/ 	.byte	0x04, 0x23
        /*024e*/ 	.short	(.L_114 - .L_113)
	.align		4
.L_113:
        /*0250*/ 	.word	index@(_ZN3cub16DeviceScanKernelINS_16DeviceScanPolicyIjE9Policy600EN6thrust10device_ptrIjEES6_NS_13ScanTileStateIjLb1EEENS4_4plusIvEENS_6detail10InputValueIjPjEEiEEvT0_T1_T2_iT3_T4_T5_)
        /*0254*/ 	.word	0x00000000


	//----- nvinfo : EIATTR_MIN_STACK_SIZE
	.align		4
.L_114:
        /*0258*/ 	.byte	0x04, 0x12
        /*025a*/ 	.short	(.L_116 - .L_115)
	.align		4
.L_115:
        /*025c*/ 	.word	index@(_ZN3cub16DeviceScanKernelINS_16DeviceScanPolicyIjE9Policy600EN6thrust10device_ptrIjEES6_NS_13ScanTileStateIjLb1EEENS4_4plusIvEENS_6detail10InputValueIjPjEEiEEvT0_T1_T2_iT3_T4_T5_)
        /*0260*/ 	.word	0x00000000


	//----- nvinfo : EIATTR_FRAME_SIZE
	.align		4
.L_116:
        /*0264*/ 	.byte	0x04, 0x11
        /*0266*/ 	.short	(.L_118 - .L_117)
	.align		4
.L_117:
        /*0268*/ 	.word	index@(_ZN3cub16DeviceScanKernelINS_16DeviceScanPolicyIjE9Policy600EN6thrust10device_ptrIjEES6_NS_13ScanTileStateIjLb1EEENS4_4plusIvEENS_6detail10InputValueIjPjEEiEEvT0_T1_T2_iT3_T4_T5_)
        /*026c*/ 	.word	0x00000000


	//----- nvinfo : EIATTR_REGCOUNT
	.align		4
.L_118:
        /*0270*/ 	.byte	0x04, 0x2f
        /*0272*/ 	.short	(.L_120 - .L_119)
	.align		4
.L_119:
        /*0274*/ 	.word	index@(_ZN3cub16DeviceScanKernelINS_16DeviceScanPolicyIjE9Policy600EN6thrust10device_ptrIjEES6_NS_13ScanTileStateIjLb1EEENS4_4plusIvEENS_6detail10InputValueIjPjEElEEvT0_T1_T2_iT3_T4_T5_)
        /*0278*/ 	.word	0x00000037


	//----- nvinfo : EIATTR_MAX_STACK_SIZE
	.align		4
.L_120:
        /*027c*/ 	.byte	0x04, 0x23
        /*027e*/ 	.short	(.L_122 - .L_121)
	.align		4
.L_121:
        /*0280*/ 	.word	index@($_ZN3cub16DeviceScanKernelINS_16DeviceScanPolicyIjE9Policy600EN6thrust10device_ptrIjEES6_NS_13ScanTileStateIjLb1EEENS4_4plusIvEENS_6detail10InputValueIjPjEElEEvT0_T1_T2_iT3_T4_T5_$__cuda_sm70_votesync_ballot)
        /*0284*/ 	.word	0x00000000


	//----- nvinfo : EIATTR_MIN_STACK_SIZE
	.align		4
.L_122:
        /*0288*/ 	.byte	0x04, 0x12
        /*028a*/ 	.short	(.L_124 - .L_123)
	.align		4
.L_123:
        /*028c*/ 	.word	index@($_ZN3cub16DeviceScanKernelINS_16DeviceScanPolicyIjE9Policy600EN6thrust10device_ptrIjEES6_NS_13ScanTileStateIjLb1EEENS4_4plusIvEENS_6detail10InputValueIjPjEElEEvT0_T1_T2_iT3_T4_T5_$__cuda_sm70_votesync_ballot)
        /*0290*/ 	.word	0x00000000


	//----- nvinfo : EIATTR_FRAME_SIZE
	.align		4
.L_124:
        /*0294*/ 	.byte	0x04, 0x11
        /*0296*/ 	.short	(.L_126 - .L_125)
	.align		4
.L_125:
        /*0298*/ 	.word	index@($_ZN3cub16DeviceScanKernelINS_16DeviceScanPolicyIjE9Policy600EN6thrust10device_ptrIjEES6_NS_13ScanTileStateIjLb1EEENS4_4plusIvEENS_6detail10InputValueIjPjEElEEvT0_T1_T2_iT3_T4_T5_$__cuda_sm70_votesync_ballot)
        /*029c*/ 	.word	0x00000000


	//----- nvinfo : EIATTR_MAX_STACK_SIZE
	.align		4
.L_126:
        /*02a0*/ 	.byte	0x04, 0x23
        /*02a2*/ 	.short	(.L_128 - .L_127)
	.align		4
.L_127:
        /*02a4*/ 	.word	index@($_ZN3cub16DeviceScanKernelINS_16DeviceScanPolicyIjE9Policy600EN6thrust10device_ptrIjEES6_NS_13ScanTileStateIjLb1EEENS4_4plusIvEENS_6detail10InputValueIjPjEElEEvT0_T1_T2_iT3_T4_T5_$__cuda_sm70_votesync_any)
        /*02a8*/ 	.word	0x00000000


	//----- nvinfo : EIATTR_MIN_STACK_SIZE
	.align		4
.L_128:
        /*02ac*/ 	.byte	0x04, 0x12
        /*02ae*/ 	.short	(.L_130 - .L_129)
	.align		4
.L_129:
        /*02b0*/ 	.word	index@($_ZN3cub16DeviceScanKernelINS_16DeviceScanPolicyIjE9Policy600EN6thrust10device_ptrIjEES6_NS_13ScanTileStateIjLb1EEENS4_4plusIvEENS_6detail10InputValueIjPjEElEEvT0_T1_T2_iT3_T4_T5_$__cuda_sm70_votesync_any)
        /*02b4*/ 	.word	0x00000000


	//----- nvinfo : EIATTR_FRAME_SIZE
	.align		4
.L_130:
        /*02b8*/ 	.byte	0x04, 0x11
        /*02ba*/ 	.short	(.L_132 - .L_131)
	.align		4
.L_131:
        /*02bc*/ 	.word	index@($_ZN3cub16DeviceScanKernelINS_16DeviceScanPolicyIjE9Policy600EN6thrust10device_ptrIjEES6_NS_13ScanTileStateIjLb1EEENS4_4plusIvEENS_6detail10InputValueIjPjEElEEvT0_T1_T2_iT3_T4_T5_$__cuda_sm70_votesync_any)
        /*02c0*/ 	.word	0x00000000


	//----- nvinfo : EIATTR_MAX_STACK_SIZE
	.align		4
.L_132:
        /*02c4*/ 	.byte	0x04, 0x23
        /*02c6*/ 	.short	(.L_134 - .L_133)
	.align		4
.L_133:
        /*02c8*/ 	.word	index@($_ZN3cub16DeviceScanKernelINS_16DeviceScanPolicyIjE9Policy600EN6thrust10device_ptrIjEES6_NS_13ScanTileStateIjLb1EEENS4_4plusIvEENS_6detail10InputValueIjPjEElEEvT0_T1_T2_iT3_T4_T5_$__cuda_sm70_votesync_all)
        /*02cc*/ 	.word	0x00000000


	//----- nvinfo : EIATTR_MIN_STACK_SIZE
	.align		4
.L_134:
        /*02d0*/ 	.byte	0x04, 0x12
        /*02d2*/ 	.short	(.L_136 - .L_135)
	.align		4
.L_135:
        /*02d4*/ 	.word	index@($_ZN3cub16DeviceScanKernelINS_16DeviceScanPolicyIjE9Policy600EN6thrust10device_ptrIjEES6_NS_13ScanTileStateIjLb1EEENS4_4plusIvEENS_6detail10InputValueIjPjEElEEvT0_T1_T2_iT3_T4_T5_$__cuda_sm70_votesync_all)
        /*02d8*/ 	.word	0x00000000


	//----- nvinfo : EIATTR_FRAME_SIZE
	.align		4
.L_136:
        /*02dc*/ 	.byte	0x04, 0x11
        /*02de*/ 	.short	(.L_138 - .L_137)
	.align		4
.L_137:
        /*02e0*/ 	.word	index@($_ZN3cub16DeviceScanKernelINS_16DeviceScanPolicyIjE9Policy600EN6thrust10device_ptrIjEES6_NS_13ScanTileStateIjLb1EEENS4_4plusIvEENS_6detail10InputValueIjPjEElEEvT0_T1_T2_iT3_T4_T5_$__cuda_sm70_votesync_all)
        /*02e4*/ 	.word	0x00000000


	//----- nvinfo : EIATTR_MAX_STACK_SIZE
	.align		4
.L_138:
        /*02e8*/ 	.byte	0x04, 0x23
        /*02ea*/ 	.short	(.L_140 - .L_139)
	.align		4
.L_139:
        /*02ec*/ 	.word	index@($_ZN3cub16DeviceScanKernelINS_16DeviceScanPolicyIjE9Policy600EN6thrust10device_ptrIjEES6_NS_13ScanTileStateIjLb1EEENS4_4plusIvEENS_6detail10InputValueIjPjEElEEvT0_T1_T2_iT3_T4_T5_$__cuda_sm70_shflsync_down)
        /*02f0*/ 	.word	0x00000000


	//----- nvinfo : EIATTR_MIN_STACK_SIZE
	.align		4
.L_140:
        /*02f4*/ 	.byte	0x04, 0x12
        /*02f6*/ 	.short	(.L_142 - .L_141)
	.align		4
.L_141:
        /*02f8*/ 	.word	index@($_ZN3cub16DeviceScanKernelINS_16DeviceScanPolicyIjE9Policy600EN6thrust10device_ptrIjEES6_NS_13ScanTileStateIjLb1EEENS4_4plusIvEENS_6detail10InputValueIjPjEElEEvT0_T1_T2_iT3_T4_T5_$__cuda_sm70_shflsync_down)
        /*02fc*/ 	.word	0x00000000


	//----- nvinfo : EIATTR_FRAME_SIZE
	.align		4
.L_142:
        /*0300*/ 	.byte	0x04, 0x11
        /*0302*/ 	.short	(.L_144 - .L_143)
	.align		4
.L_143:
        /*0304*/ 	.word	index@($_ZN3cub16DeviceScanKernelINS_16DeviceScanPolicyIjE9Policy600EN6thrust10device_ptrIjEES6_NS_13ScanTileStateIjLb1EEENS4_4plusIvEENS_6detail10InputValueIjPjEElEEvT0_T1_T2_iT3_T4_T5_$__cuda_sm70_shflsync_down)
        /*0308*/ 	.word	0x00000000


	//----- nvinfo : EIATTR_MAX_STACK_SIZE
	.align		4
.L_144:
        /*030c*/ 	.byte	0x04, 0x23
        /*030e*/ 	.short	(.L_146 - .L_145)
	.align		4
.L_145:
        /*0310*/ 	.word	index@(_ZN3cub16DeviceScanKernelINS_16DeviceScanPolicyIjE9Policy600EN6thrust10device_ptrIjEES6_NS_13ScanTileStateIjLb1EEENS4_4plusIvEENS_6detail10InputValueIjPjEElEEvT0_T1_T2_iT3_T4_T5_)
        /*0314*/ 	.word	0x00000000


	//----- nvinfo : EIATTR_MIN_STACK_SIZE
	.align		4
.L_146:
        /*0318*/ 	.byte	0x04, 0x12
        /*031a*/ 	.short	(.L_148 - .L_147)
	.align		4
.L_147:
        /*031c*/ 	.word	index@(_ZN3cub16DeviceScanKernelINS_16DeviceScanPolicyIjE9Policy600EN6thrust10device_ptrIjEES6_NS_13ScanTileStateIjLb1EEENS4_4plusIvEENS_6detail10InputValueIjPjEElEEvT0_T1_T2_iT3_T4_T5_)
        /*0320*/ 	.word	0x00000000


	//----- nvinfo : EIATTR_FRAME_SIZE
	.align		4
.L_148:
        /*0324*/ 	.byte	0x04, 0x11
        /*0326*/ 	.short	(.L_150 - .L_149)
	.align		4
.L_149:
        /*0328*/ 	.word	index@(_ZN3cub16DeviceScanKernelINS_16DeviceScanPolicyIjE9Policy600EN6thrust10device_ptrIjEES6_NS_13ScanTileStateIjLb1EEENS4_4plusIvEENS_6detail10InputValueIjPjEElEEvT0_T1_T2_iT3_T4_T5_)
        /*032c*/ 	.word	0x00000000
.L_150:


//--------------------- .nv.info._ZN3cub16DeviceScanKernelINS_16DeviceScanPolicyIjE9Policy600EN6thrust10device_ptrIjEES6_NS_13ScanTileStateIjLb1EEENS4_4plusIvEENS_6detail10InputValueIjPjEElEEvT0_T1_T2_iT3_T4_T5_ --------------------------
	.section	.nv.info._ZN3cub16DeviceScanKernelINS_16DeviceScanPolicyIjE9Policy600EN6thrust10device_ptrIjEES6_NS_13ScanTileStateIjLb1EEENS4_4plusIvEENS_6detail10InputValueIjPjEElEEvT0_T1_T2_iT3_T4_T5_,"",@"SHT_CUDA_INFO"
	.align	4


	//----- nvinfo : EIATTR_CUDA_API_VERSION
	.align		4
        /*0000*/ 	.byte	0x04, 0x37
        /*0002*/ 	.short	(.L_152 - .L_151)
.L_151:
        /*0004*/ 	.word	0x00000075


	//----- nvinfo : EIATTR_SW2861232_WAR
	.align		4
.L_152:
        /*0008*/ 	.byte	0x01, 0x35
	.zero		2


	//----- nvinfo : EIATTR_PARAM_CBANK
	.align		4
        /*000c*/ 	.byte	0x04, 0x0a
        /*000e*/ 	.short	(.L_154 - .L_153)
	.align		4
.L_153:
        /*0010*/ 	.word	index@(.nv.constant0._ZN3cub16DeviceScanKernelINS_16DeviceScanPolicyIjE9Policy600EN6thrust10device_ptrIjEES6_NS_13ScanTileStateIjLb1EEENS4_4plusIvEENS_6detail10InputValueIjPjEElEEvT0_T1_T2_iT3_T4_T5_)
        /*0014*/ 	.short	0x0160
        /*0016*/ 	.short	0x0038


	//----- nvinfo : EIATTR_CBANK_PARAM_SIZE
	.align		4
.L_154:
        /*0018*/ 	.byte	0x03, 0x19
        /*001a*/ 	.short	0x0038


	//----- nvinfo : EIATTR_KPARAM_INFO
	.align		4
        /*001c*/ 	.byte	0x04, 0x17
        /*001e*/ 	.short	(.L_156 - .L_155)
.L_155:
        /*0020*/ 	.word	0x00000000
        /*0024*/ 	.short	0x0006
        /*0026*/ 	.short	0x0030
        /*0028*/ 	.byte	0x00, 0xf0, 0x21, 0x00


	//----- nvinfo : EIATTR_KPARAM_INFO
	.align		4
.L_156:
        /*002c*/ 	.byte	0x04, 0x17
        /*002e*/ 	.short	(.L_158 - .L_157)
.L_157:
        /*0030*/ 	.word	0x00000000
        /*0034*/ 	.short	0x0005
        /*0036*/ 	.short	0x0020
        /*0038*/ 	.byte	0x00, 0xf0, 0x41, 0x00


	//----- nvinfo : EIATTR_KPARAM_INFO
	.align		4
.L_158:
        /*003c*/ 	.byte	0x04, 0x17
        /*003e*/ 	.short	(.L_160 - .L_159)
.L_159:
        /*0040*/ 	.word	0x00000000
        /*0044*/ 	.short	0x0004
        /*0046*/ 	.short	0x001c
        /*0048*/ 	.byte	0x00, 0xf0, 0x05, 0x00


	//----- nvinfo : EIATTR_KPARAM_INFO
	.align		4
.L_160:
        /*004c*/ 	.byte	0x04, 0x17
        /*004e*/ 	.short	(.L_162 - .L_161)
.L_161:
        /*0050*/ 	.word	0x00000000
        /*0054*/ 	.short	0x0003
        /*0056*/ 	.short	0x0018
        /*0058*/ 	.byte	0x00, 0xf0, 0x11, 0x00


	//----- nvinfo : EIATTR_KPARAM_INFO
	.align		4
.L_162:
        /*005c*/ 	.byte	0x04, 0x17
        /*005e*/ 	.short	(.L_164 - .L_163)
.L_163:
        /*0060*/ 	.word	0x00000000
        /*0064*/ 	.short	0x0002
        /*0066*/ 	.short	0x0010
        /*0068*/ 	.byte	0x00, 0xf0, 0x21, 0x00


	//----- nvinfo : EIATTR_KPARAM_INFO
	.align		4
.L_164:
        /*006c*/ 	.byte	0x04, 0x17
        /*006e*/ 	.short	(.L_166 - .L_165)
.L_165:
        /*0070*/ 	.word	0x00000000
        /*0074*/ 	.short	0x0001
        /*0076*/ 	.short	0x0008
        /*0078*/ 	.byte	0x00, 0xf0, 0x21, 0x00


	//----- nvinfo : EIATTR_KPARAM_INFO
	.align		4
.L_166:
        /*007c*/ 	.byte	0x04, 0x17
        /*007e*/ 	.short	(.L_168 - .L_167)
.L_167:
        /*0080*/ 	.word	0x00000000
        /*0084*/ 	.short	0x0000
        /*0086*/ 	.short	0x0000
        /*0088*/ 	.byte	0x00, 0xf0, 0x21, 0x00


	//----- nvinfo : EIATTR_MAXREG_COUNT
	.align		4
.L_168:
        /*008c*/ 	.byte	0x03, 0x1b
        /*008e*/ 	.short	0x00ff


	//----- nvinfo : EIATTR_COOP_GROUP_INSTR_OFFSETS
	.align		4
        /*0090*/ 	.byte	0x04, 0x28
        /*0092*/ 	.short	(.L_170 - .L_169)


	//   ....[0]....
.L_169:
        /*0094*/ 	.word	0x00000b30


	//   ....[1]....
        /*0098*/ 	.word	0x00000cd0


	//   ....[2]....
        /*009c*/ 	.word	0x00000d60


	//   ....[3]....
        /*00a0*/ 	.word	0x00000da0


	//   ....[4]....
        /*00a4*/ 	.word	0x00000de0


	//   ....[5]....
        /*00a8*/ 	.word	0x00000e20


	//   ....[6]....
        /*00ac*/ 	.word	0x00000ea0


	//   ....[7]....
        /*00b0*/ 	.word	0x00001060


	//   ....[8]....
        /*00b4*/ 	.word	0x000010e0


	//   ....[9]....
        /*00b8*/ 	.word	0x00001180


	//   ....[10]....
        /*00bc*/ 	.word	0x000011c0


	//   ....[11]....
        /*00c0*/ 	.word	0x00001210


	//   ....[12]....
        /*00c4*/ 	.word	0x00001260


	//   ....[13]....
        /*00c8*/ 	.word	0x000012a0


	//   ....[14]....
        /*00cc*/ 	.word	0x000012b0


	//   ....[15]....
        /*00d0*/ 	.word	0x000013c0


	//   ....[16]....
        /*00d4*/ 	.word	0x00001420


	//   ....[17]....
        /*00d8*/ 	.word	0x000014b0


	//   ....[18]....
        /*00dc*/ 	.word	0x00001510


	//   ....[19]....
        /*00e0*/ 	.word	0x00001550


	//   ....[20]....
        /*00e4*/ 	.word	0x00001590


	//   ....[21]....
        /*00e8*/ 	.word	0x000015e0


	//   ....[22]....
        /*00ec*/ 	.word	0x000015f0


	//   ....[23]....
        /*00f0*/ 	.word	0x000018a0


	//   ....[24]....
        /*00f4*/ 	.word	0x00001910


	//   ....[25]....
        /*00f8*/ 	.word	0x00001950


	//   ....[26]....
        /*00fc*/ 	.word	0x00001990


	//   ....[27]....
        /*0100*/ 	.word	0x000019d0


	//   ....[28]....
        /*0104*/ 	.word	0x00001a60


	//   ....[29]....
        /*0108*/ 	.word	0x00001d50


	//   ....[30]....
        /*010c*/ 	.word	0x00002790


	//   ....[31]....
        /*0110*/ 	.word	0x00002920


	//   ....[32]....
        /*0114*/ 	.word	0x000029a0


	//   ....[33]....
        /*0118*/ 	.word	0x000029e0


	//   ....[34]....
        /*011c*/ 	.word	0x00002a20


	//   ....[35]....
        /*0120*/ 	.word	0x00002a60


	//   ....[36]....
        /*0124*/ 	.word	0x00002ae0


	//   ....[37]....
        /*0128*/ 	.word	0x00002ca0


	//   ....[38]....
        /*012c*/ 	.word	0x00002d20


	//   ....[39]....
        /*0130*/ 	.word	0x00002da0


	//   ....[40]....
        /*0134*/ 	.word	0x00002df0


	//   ....[41]....
        /*0138*/ 	.word	0x00002e40


	//   ....[42]....
        /*013c*/ 	.word	0x00002e90


	//   ....[43]....
        /*0140*/ 	.word	0x00002ed0


	//   ....[44]....
        /*0144*/ 	.word	0x00002ee0


	//   ....[45]....
        /*0148*/ 	.word	0x00003000


	//   ....[46]....
        /*014c*/ 	.word	0x00003060


	//   ....[47]....
        /*0150*/ 	.word	0x000030f0


	//   ....[48]....
        /*0154*/ 	.word	0x00003130


	//   ....[49]....
        /*0158*/ 	.word	0x00003180


	//   ....[50]....
        /*015c*/ 	.word	0x000031d0


	//   ....[51]....
        /*0160*/ 	.word	0x00003210


	//   ....[52]....
        /*0164*/ 	.word	0x00003220


	//   ....[53]....
        /*0168*/ 	.word	0x000034c0


	//   ....[54]....
        /*016c*/ 	.word	0x00003530


	//   ....[55]....
        /*0170*/ 	.word	0x00003570


	//   ....[56]....
        /*0174*/ 	.word	0x000035b0


	//   ....[57]....
        /*0178*/ 	.word	0x000035f0


	//   ....[58]....
        /*017c*/ 	.word	0x00003670


	//   ....[59]....
        /*0180*/ 	.word	0x00003980


	//   ....[60]....
        /*0184*/ 	.word	0x00003ba0


	//   ....[61]....
        /*0188*/ 	.word	0x00003bf0


	//   ....[62]....
        /*018c*/ 	.word	0x00003c80


	//   ....[63]....
        /*0190*/ 	.word	0x00003cf0


	//   ....[64]....
        /*0194*/ 	.word	0x00003d70


	//   ....[65]....
        /*0198*/ 	.word	0x00003df0


	//   ....[66]....
        /*019c*/ 	.word	0x00003e70


	//   ....[67]....
        /*01a0*/ 	.word	0x00003ef0


	//   ....[68]....
        /*01a4*/ 	.word	0x00003f40


	//   ....[69]....
        /*01a8*/ 	.word	0x00003f90


	//   ....[70]....
        /*01ac*/ 	.word	0x00004010


	//   ....[71]....
        /*01b0*/ 	.word	0x00004080


	//   ....[72]....
        /*01b4*/ 	.word	0x00004100


	//   ....[73]....
        /*01b8*/ 	.word	0x00004180


	//   ....[74]....
        /*01bc*/ 	.word	0x00004200


	//   ....[75]....
        /*01c0*/ 	.word	0x00004280


	//   ....[76]....
        /*01c4*/ 	.word	0x000042d0


	//   ....[77]....
        /*01c8*/ 	.word	0x00004320


	//   ....[78]....
        /*01cc*/ 	.word	0x000043b0


	//   ....[79]....
        /*01d0*/ 	.word	0x00004420


	//   ....[80]....
        /*01d4*/ 	.word	0x000044a0


	//   ....[81]....
        /*01d8*/ 	.word	0x00004520


	//   ....[82]....
        /*01dc*/ 	.word	0x000045a0


	//   ....[83]....
        /*01e0*/ 	.word	0x00004620


	//   ....[84]....
        /*01e4*/ 	.word	0x00004670


	//   ....[85]....
        /*01e8*/ 	.word	0x000046c0


	//   ....[86]....
        /*01ec*/ 	.word	0x00004750


	//   ....[87]....
        /*01f0*/ 	.word	0x000047d0


	//   ....[88]....
        /*01f4*/ 	.word	0x00004860


	//   ....[89]....
        /*01f8*/ 	.word	0x000048f0


	//   ....[90]....
        /*01fc*/ 	.word	0x00004980


	//   ....[91]....
        /*0200*/ 	.word	0x00004a00


	//----- nvinfo : EIATTR_EXIT_INSTR_OFFSETS
	.align		4
.L_170:
        /*0204*/ 	.byte	0x04, 0x1c
        /*0206*/ 	.short	(.L_172 - .L_171)


	//   ....[0]....
.L_171:
        /*0208*/ 	.word	0x000001b0


	//   ....[1]....
        /*020c*/ 	.word	0x000020c0


	//   ....[2]....
        /*0210*/ 	.word	0x000020e0


	//   ....[3]....
        /*0214*/ 	.word	0x00003b70


	//----- nvinfo : EIATTR_MAX_THREADS
	.align		4
.L_172:
        /*0218*/ 	.byte	0x04, 0x05
        /*021a*/ 	.short	(.L_174 - .L_173)
.L_173:
        /*021c*/ 	.word	0x00000080
        /*0220*/ 	.word	0x00000001
        /*0224*/ 	.word	0x00000001


	//----- nvinfo : EIATTR_CRS_STACK_SIZE
	.align		4
.L_174:
        /*0228*/ 	.byte	0x04, 0x1e
        /*022a*/ 	.short	(.L_176 - .L_175)
.L_175:
        /*022c*/ 	.word	0x00000000
.L_176:


//--------------------- .nv.info._ZN3cub16DeviceScanKernelINS_16DeviceScanPolicyIjE9Policy600EN6thrust10device_ptrIjEES6_NS_13ScanTileStateIjLb1EEENS4_4plusIvEENS_6detail10InputValueIjPjEEiEEvT0_T1_T2_iT3_T4_T5_ --------------------------
	.section	.nv.info._ZN3cub16DeviceScanKernelINS_16DeviceScanPolicyIjE9Policy600EN6thrust10device_ptrIjEES6_NS_13ScanTileStateIjLb1EEENS4_4plusIvEENS_6detail10InputValueIjPjEEiEEvT0_T1_T2_iT3_T4_T5_,"",@"SHT_CUDA_INFO"
	.align	4


	//----- nvinfo : EIATTR_CUDA_API_VERSION
	.align		4
        /*0000*/ 	.byte	0x04, 0x37
        /*0002*/ 	.short	(.L_178 - .L_177)
.L_177:
        /*0004*/ 	.word	0x00000075


	//----- nvinfo : EIATTR_SW2861232_WAR
	.align		4
.L_178:
        /*0008*/ 	.byte	0x01, 0x35
	.zero		2


	//----- nvinfo : EIATTR_PARAM_CBANK
	.align		4
        /*000c*/ 	.byte	0x04, 0x0a
        /*000e*/ 	.short	(.L_180 - .L_179)
	.align		4
.L_179:
        /*0010*/ 	.word	index@(.nv.constant0._ZN3cub16DeviceScanKernelINS_16DeviceScanPolicyIjE9Policy600EN6thrust10device_ptrIjEES6_NS_13ScanTileStateIjLb1EEENS4_4plusIvEENS_6detail10InputValueIjPjEEiEEvT0_T1_T2_iT3_T4_T5_)
        /*0014*/ 	.short	0x0160
        /*0016*/ 	.short	0x0034


	//----- nvinfo : EIATTR_CBANK_PARAM_SIZE
	.align		4
.L_180:
        /*0018*/ 	.byte	0x03, 0x19
        /*001a*/ 	.short	0x0034


	//----- nvinfo : EIATTR_KPARAM_INFO
	.align		4
        /*001c*/ 	.byte	0x04, 0x17
        /*001e*/ 	.short	(.L_182 - .L_181)
.L_181:
        /*0020*/ 	.word	0x00000000
        /*0024*/ 	.short	0x0006
        /*0026*/ 	.short	0x0030
        /*0028*/ 	.byte	0x00, 0xf0, 0x11, 0x00


	//----- nvinfo : EIATTR_KPARAM_INFO
	.align		4
.L_182:
        /*002c*/ 	.byte	0x04, 0x17
        /*002e*/ 	.short	(.L_184 - .L_183)
.L_183:
        /*0030*/ 	.word	0x00000000
        /*0034*/ 	.short	0x0005
        /*0036*/ 	.short	0x0020
        /*0038*/ 	.byte	0x00, 0xf0, 0x41, 0x00


	//----- nvinfo : EIATTR_KPARAM_INFO
	.align		4
.L_184:
        /*003c*/ 	.byte	0x04, 0x17
        /*003e*/ 	.short	(.L_186 - .L_185)
.L_185:
        /*0040*/ 	.word	0x00000000
        /*0044*/ 	.short	0x0004
        /*0046*/ 	.short	0x001c
        /*0048*/ 	.byte	0x00, 0xf0, 0x05, 0x00


	//----- nvinfo : EIATTR_KPARAM_INFO
	.align		4
.L_186:
        /*004c*/ 	.byte	0x04, 0x17
        /*004e*/ 	.short	(.L_188 - .L_187)
.L_187:
        /*0050*/ 	.word	0x00000000
        /*0054*/ 	.short	0x0003
        /*0056*/ 	.short	0x0018
        /*0058*/ 	.byte	0x00, 0xf0, 0x11, 0x00


	//----- nvinfo : EIATTR_KPARAM_INFO
	.align		4
.L_188:
        /*005c*/ 	.byte	0x04, 0x17
        /*005e*/ 	.short	(.L_190 - .L_189)
.L_189:
        /*0060*/ 	.word	0x00000000
        /*0064*/ 	.short	0x0002
        /*0066*/ 	.short	0x0010
        /*0068*/ 	.byte	0x00, 0xf0, 0x21, 0x00


	//----- nvinfo : EIATTR_KPARAM_INFO
	.align		4
.L_190:
        /*006c*/ 	.byte	0x04, 0x17
        /*006e*/ 	.short	(.L_192 - .L_191)
.L_191:
        /*0070*/ 	.word	0x00000000
        /*0074*/ 	.short	0x0001
        /*0076*/ 	.short	0x0008
        /*0078*/ 	.byte	0x00, 0xf0, 0x21, 0x00


	//----- nvinfo : EIATTR_KPARAM_INFO
	.align		4
.L_192:
        /*007c*/ 	.byte	0x04, 0x17
        /*007e*/ 	.short	(.L_194 - .L_193)
.L_193:
        /*0080*/ 	.word	0x00000000
        /*0084*/ 	.short	0x0000
        /*0086*/ 	.short	0x0000
        /*0088*/ 	.byte	0x00, 0xf0, 0x21, 0x00


	//----- nvinfo : EIATTR_MAXREG_COUNT
	.align		4
.L_194:
        /*008c*/ 	.byte	0x03, 0x1b
        /*008e*/ 	.short	0x00ff


	//----- nvinfo : EIATTR_COOP_GROUP_INSTR_OFFSETS
	.align		4
        /*0090*/ 	.byte	0x04, 0x28
        /*0092*/ 	.short	(.L_196 - .L_195)


	//   ....[0]....
.L_195:
        /*0094*/ 	.word	0x00000a50


	//   ....[1]....
        /*0098*/ 	.word	0x00000bf0


	//   ....[2]....
        /*009c*/ 	.word	0x00000c80


	//   ....[3]....
        /*00a0*/ 	.word	0x00000cc0


	//   ....[4]....
        /*00a4*/ 	.word	0x00000d00


	//   ....[5]....
        /*00a8*/ 	.word	0x00000d40


	//   ....[6]....
        /*00ac*/ 	.word	0x00000dc0


	//   ....[7]....
        /*00b0*/ 	.word	0x00000f40


	//   ....[8]....
        /*00b4*/ 	.word	0x00000fc0


	//   ....[9]....
        /*00b8*/ 	.word	0x00001050


	//   ....[10]....
        /*00bc*/ 	.word	0x00001090


	//   ....[11]....
        /*00c0*/ 	.word	0x000010e0


	//   ....[12]....
        /*00c4*/ 	.word	0x00001130


	//   ....[13]....
        /*00c8*/ 	.word	0x00001170


	//   ....[14]....
        /*00cc*/ 	.word	0x00001180


	//   ....[15]....
        /*00d0*/ 	.word	0x000012e0


	//   ....[16]....
        /*00d4*/ 	.word	0x00001340


	//   ....[17]....
        /*00d8*/ 	.word	0x000013d0


	//   ....[18]....
        /*00dc*/ 	.word	0x00001410


	//   ....[19]....
        /*00e0*/ 	.word	0x00001460


	//   ....[20]....
        /*00e4*/ 	.word	0x000014b0


	//   ....[21]....
        /*00e8*/ 	.word	0x000014f0


	//   ....[22]....
        /*00ec*/ 	.word	0x00001500


	//   ....[23]....
        /*00f0*/ 	.word	0x000017c0


	//   ....[24]....
        /*00f4*/ 	.word	0x00001830


	//   ....[25]....
        /*00f8*/ 	.word	0x00001870


	//   ....[26]....
        /*00fc*/ 	.word	0x000018b0


	//   ....[27]....
        /*0100*/ 	.word	0x000018f0


	//   ....[28]....
        /*0104*/ 	.word	0x00001980


	//   ....[29]....
        /*0108*/ 	.word	0x00001c80


	//   ....[30]....
        /*010c*/ 	.word	0x000026e0


	//   ....[31]....
        /*0110*/ 	.word	0x00002870


	//   ....[32]....
        /*0114*/ 	.word	0x000028f0


	//   ....[33]....
        /*0118*/ 	.word	0x00002930


	//   ....[34]....
        /*011c*/ 	.word	0x00002970


	//   ....[35]....
        /*0120*/ 	.word	0x000029b0


	//   ....[36]....
        /*0124*/ 	.word	0x00002a30


	//   ....[37]....
        /*0128*/ 	.word	0x00002bb0


	//   ....[38]....
        /*012c*/ 	.word	0x00002c30


	//   ....[39]....
        /*0130*/ 	.word	0x00002cb0


	//   ....[40]....
        /*0134*/ 	.word	0x00002d00


	//   ....[41]....
        /*0138*/ 	.word	0x00002d50


	//   ....[42]....
        /*013c*/ 	.word	0x00002da0


	//   ....[43]....
        /*0140*/ 	.word	0x00002de0


	//   ....[44]....
        /*0144*/ 	.word	0x00002df0


	//   ....[45]....
        /*0148*/ 	.word	0x00002f10


	//   ....[46]....
        /*014c*/ 	.word	0x00002f70


	//   ....[47]....
        /*0150*/ 	.word	0x00003000


	//   ....[48]....
        /*0154*/ 	.word	0x00003040


	//   ....[49]....
        /*0158*/ 	.word	0x00003090


	//   ....[50]....
        /*015c*/ 	.word	0x000030e0


	//   ....[51]....
        /*0160*/ 	.word	0x00003120


	//   ....[52]....
        /*0164*/ 	.word	0x00003130


	//   ....[53]....
        /*0168*/ 	.word	0x000033a0


	//   ....[54]....
        /*016c*/ 	.word	0x00003410


	//   ....[55]....
        /*0170*/ 	.word	0x00003450


	//   ....[56]....
        /*0174*/ 	.word	0x00003490


	//   ....[57]....
        /*0178*/ 	.word	0x000034d0


	//   ....[58]....
        /*017c*/ 	.word	0x00003550


	//   ....[59]....
        /*0180*/ 	.word	0x00003860


	//   ....[60]....
        /*0184*/ 	.word	0x00003a80


	//   ....[61]....
        /*0188*/ 	.word	0x00003ad0


	//   ....[62]....
        /*018c*/ 	.word	0x00003b70


	//   ....[63]....
        /*0190*/ 	.word	0x00003bf0


	//   ....[64]....
        /*0194*/ 	.word	0x00003c80


	//   ....[65]....
        /*0198*/ 	.word	0x00003d10


	//   ....[66]....
        /*019c*/ 	.word	0x00003da0


	//   ....[67]....
        /*01a0*/ 	.word	0x00003e20


	//   ....[68]....
        /*01a4*/ 	.word	0x00003e70


	//   ....[69]....
        /*01a8*/ 	.word	0x00003ec0


	//   ....[70]....
        /*01ac*/ 	.word	0x00003f50


	//   ....[71]....
        /*01b0*/ 	.word	0x00003fd0


	//   ....[72]....
        /*01b4*/ 	.word	0x00004060


	//   ....[73]....
        /*01b8*/ 	.word	0x000040f0


	//   ....[74]....
        /*01bc*/ 	.word	0x00004180


	//   ....[75]....
        /*01c0*/ 	.word	0x00004200


	//   ....[76]....
        /*01c4*/ 	.word	0x00004250


	//   ....[77]....
        /*01c8*/ 	.word	0x000042a0


	//   ....[78]....
        /*01cc*/ 	.word	0x00004340


	//   ....[79]....
        /*01d0*/ 	.word	0x000043c0


	//   ....[80]....
        /*01d4*/ 	.word	0x00004450


	//   ....[81]....
        /*01d8*/ 	.word	0x000044e0


	//   ....[82]....
        /*01dc*/ 	.word	0x00004570


	//   ....[83]....
        /*01e0*/ 	.word	0x000045f0


	//   ....[84]....
        /*01e4*/ 	.word	0x00004640


	//   ....[85]....
        /*01e8*/ 	.word	0x00004690


	//   ....[86]....
        /*01ec*/ 	.word	0x00004720


	//   ....[87]....
        /*01f0*/ 	.word	0x000047a0


	//   ....[88]....
        /*01f4*/ 	.word	0x00004830


	//   ....[89]....
        /*01f8*/ 	.word	0x000048c0


	//   ....[90]....
        /*01fc*/ 	.word	0x00004950


	//   ....[91]....
        /*0200*/ 	.word	0x000049d0


	//----- nvinfo : EIATTR_EXIT_INSTR_OFFSETS
	.align		4
.L_196:
        /*0204*/ 	.byte	0x04, 0x1c
        /*0206*/ 	.short	(.L_198 - .L_197)


	//   ....[0]....
.L_197:
        /*0208*/ 	.word	0x00000130


	//   ....[1]....
        /*020c*/ 	.word	0x00002000


	//   ....[2]....
        /*0210*/ 	.word	0x00002020


	//   ....[3]....
        /*0214*/ 	.word	0x00003a50


	//----- nvinfo : EIATTR_MAX_THREADS
	.align		4
.L_198:
        /*0218*/ 	.byte	0x04, 0x05
        /*021a*/ 	.short	(.L_200 - .L_199)
.L_199:
        /*021c*/ 	.word	0x00000080
        /*0220*/ 	.word	0x00000001
        /*0224*/ 	.word	0x00000001


	//----- nvinfo : EIATTR_CRS_STACK_SIZE
	.align		4
.L_200:
        /*0228*/ 	.byte	0x04, 0x1e
        /*022a*/ 	.short	(.L_202 - .L_201)
.L_201:
        /*022c*/ 	.word	0x00000000
.L_202:


//--------------------- .nv.info._ZN3cub20DeviceScanInitKernelINS_13ScanTileStateIjLb1EEEEEvT_i --------------------------
	.section	.nv.info._ZN3cub20DeviceScanInitKernelINS_13ScanTileStateIjLb1EEEEEvT_i,"",@"SHT_CUDA_INFO"
	.align	4


	//----- nvinfo : EIATTR_CUDA_API_VERSION
	.align		4
        /*0000*/ 	.byte	0x04, 0x37
        /*0002*/ 	.short	(.L_204 - .L_203)
.L_203:
        /*0004*/ 	.word	0x00000075


	//----- nvinfo : EIATTR_SW2861232_WAR
	.align		4
.L_204:
        /*0008*/ 	.byte	0x01, 0x35
	.zero		2


	//----- nvinfo : EIATTR_PARAM_CBANK
	.align		4
        /*000c*/ 	.byte	0x04, 0x0a
        /*000e*/ 	.short	(.L_206 - .L_205)
	.align		4
.L_205:
        /*0010*/ 	.word	index@(.nv.constant0._ZN3cub20DeviceScanInitKernelINS_13ScanTileStateIjLb1EEEEEvT_i)
        /*0014*/ 	.short	0x0160
        /*0016*/ 	.short	0x000c


	//----- nvinfo : EIATTR_CBANK_PARAM_SIZE
	.align		4
.L_206:
        /*0018*/ 	.byte	0x03, 0x19
        /*001a*/ 	.short	0x000c


	//----- nvinfo : EIATTR_KPARAM_INFO
	.align		4
        /*001c*/ 	.byte	0x04, 0x17
        /*001e*/ 	.short	(.L_208 - .L_207)
.L_207:
        /*0020*/ 	.word	0x00000000
        /*0024*/ 	.short	0x0001
        /*0026*/ 	.short	0x0008
        /*0028*/ 	.byte	0x00, 0xf0, 0x11, 0x00


	//----- nvinfo : EIATTR_KPARAM_INFO
	.align		4
.L_208:
        /*002c*/ 	.byte	0x04, 0x17
        /*002e*/ 	.short	(.L_210 - .L_209)
.L_209:
        /*0030*/ 	.word	0x00000000
        /*0034*/ 	.short	0x0000
        /*0036*/ 	.short	0x0000
        /*0038*/ 	.byte	0x00, 0xf0, 0x21, 0x00


	//----- nvinfo : EIATTR_MAXREG_COUNT
	.align		4
.L_210:
        /*003c*/ 	.byte	0x03, 0x1b
        /*003e*/ 	.short	0x00ff


	//----- nvinfo : EIATTR_EXIT_INSTR_OFFSETS
	.align		4
        /*0040*/ 	.byte	0x04, 0x1c
        /*0042*/ 	.short	(.L_212 - .L_211)


	//   ....[0]....
.L_211:
        /*0044*/ 	.word	0x000000e0


	//   ....[1]....
        /*0048*/ 	.word	0x00000120
.L_212:


//--------------------- .nv.info._ZN3cub11EmptyKernelIvEEvv --------------------------
	.section	.nv.info._ZN3cub11EmptyKernelIvEEvv,"",@"SHT_CUDA_INFO"
	.align	4


	//----- nvinfo : EIATTR_CUDA_API_VERSION
	.align		4
        /*0000*/ 	.byte	0x04, 0x37
        /*0002*/ 	.short	(.L_214 - .L_213)
.L_213:
        /*0004*/ 	.word	0x00000075


	//----- nvinfo : EIATTR_SW2861232_WAR
	.align		4
.L_214:
        /*0008*/ 	.byte	0x01, 0x35
	.zero		2


	//----- nvinfo : EIATTR_MAXREG_COUNT
	.align		4
        /*000c*/ 	.byte	0x03, 0x1b
        /*000e*/ 	.short	0x00ff


	//----- nvinfo : EIATTR_EXIT_INSTR_OFFSETS
	.align		4
        /*0010*/ 	.byte	0x04, 0x1c
        /*0012*/ 	.short	(.L_216 - .L_215)


	//   ....[0]....
.L_215:
        /*0014*/ 	.word	0x00000010
.L_216:


//--------------------- .nv.info._ZN6thrust8cuda_cub4core13_kernel_agentINS0_14__parallel_for16ParallelForAgentINS0_11__transform17unary_transform_fIPKjNS_10device_ptrIjEENS5_14no_stencil_tagENS_8identityIjEENS5_21always_true_predicateEEElEESF_lEEvT0_T1_ --------------------------
	.section	.nv.info._ZN6thrust8cuda_cub4core13_kernel_agentINS0_14__parallel_for16ParallelForAgentINS0_11__transform17unary_transform_fIPKjNS_10device_ptrIjEENS5_14no_stencil_tagENS_8identityIjEENS5_21always_true_predicateEEElEESF_lEEvT0_T1_,"",@"SHT_CUDA_INFO"
	.align	4


	//----- nvinfo : EIATTR_CUDA_API_VERSION
	.align		4
        /*0000*/ 	.byte	0x04, 0x37
        /*0002*/ 	.short	(.L_218 - .L_217)
.L_217:
        /*0004*/ 	.word	0x00000075


	//----- nvinfo : EIATTR_SW2861232_WAR
	.align		4
.L_218:
        /*0008*/ 	.byte	0x01, 0x35
	.zero		2


	//----- nvinfo : EIATTR_PARAM_CBANK
	.align		4
        /*000c*/ 	.byte	0x04, 0x0a
        /*000e*/ 	.short	(.L_220 - .L_219)
	.align		4
.L_219:
        /*0010*/ 	.word	index@(.nv.constant0._ZN6thrust8cuda_cub4core13_kernel_agentINS0_14__parallel_for16ParallelForAgentINS0_11__transform17unary_transform_fIPKjNS_10device_ptrIjEENS5_14no_stencil_tagENS_8identityIjEENS5_21always_true_predicateEEElEESF_lEEvT0_T1_)
        /*0014*/ 	.short	0x0160
        /*0016*/ 	.short	0x0020


	//----- nvinfo : EIATTR_CBANK_PARAM_SIZE
	.align		4
.L_220:
        /*0018*/ 	.byte	0x03, 0x19
        /*001a*/ 	.short	0x0020


	//----- nvinfo : EIATTR_KPARAM_INFO
	.align		4
        /*001c*/ 	.byte	0x04, 0x17
        /*001e*/ 	.short	(.L_222 - .L_221)
.L_221:
        /*0020*/ 	.word	0x00000000
        /*0024*/ 	.short	0x0001
        /*0026*/ 	.short	0x0018
        /*0028*/ 	.byte	0x00, 0xf0, 0x21, 0x00


	//----- nvinfo : EIATTR_KPARAM_INFO
	.align		4
.L_222:
        /*002c*/ 	.byte	0x04, 0x17
        /*002e*/ 	.short	(.L_224 - .L_223)
.L_223:
        /*0030*/ 	.word	0x00000000
        /*0034*/ 	.short	0x0000
        /*0036*/ 	.short	0x0000
        /*0038*/ 	.byte	0x00, 0xf0, 0x61, 0x00


	//----- nvinfo : EIATTR_MAXREG_COUNT
	.align		4
.L_224:
        /*003c*/ 	.byte	0x03, 0x1b
        /*003e*/ 	.short	0x00ff


	//----- nvinfo : EIATTR_EXIT_INSTR_OFFSETS
	.align		4
        /*0040*/ 	.byte	0x04, 0x1c
        /*0042*/ 	.short	(.L_226 - .L_225)


	//   ....[0]....
.L_225:
        /*0044*/ 	.word	0x000001d0


	//   ....[1]....
        /*0048*/ 	.word	0x00000200


	//   ....[2]....
        /*004c*/ 	.word	0x00000250


	//----- nvinfo : EIATTR_MAX_THREADS
	.align		4
.L_226:
        /*0050*/ 	.byte	0x04, 0x05
        /*0052*/ 	.short	(.L_228 - .L_227)
.L_227:
        /*0054*/ 	.word	0x00000100
        /*0058*/ 	.word	0x00000001
        /*005c*/ 	.word	0x00000001


	//----- nvinfo : EIATTR_CRS_STACK_SIZE
	.align		4
.L_228:
        /*0060*/ 	.byte	0x04, 0x1e
        /*0062*/ 	.short	(.L_230 - .L_229)
.L_229:
        /*0064*/ 	.word	0x00000000
.L_230:


//--------------------- .nv.info._ZN6thrust8cuda_cub4core13_kernel_agentINS0_14__parallel_for16ParallelForAgentINS0_11__transform17unary_transform_fINS_10device_ptrIjEEPjNS5_14no_stencil_tagENS_8identityIjEENS5_21always_true_predicateEEElEESE_lEEvT0_T1_ --------------------------
	.section	.nv.info._ZN6thrust8cuda_cub4core13_kernel_agentINS0_14__parallel_for16ParallelForAgentINS0_11__transform17unary_transform_fINS_10device_ptrIjEEPjNS5_14no_stencil_tagENS_8identityIjEENS5_21always_true_predicateEEElEESE_lEEvT0_T1_,"",@"SHT_CUDA_INFO"
	.align	4


	//----- nvinfo : EIATTR_CUDA_API_VERSION
	.align		4
        /*0000*/ 	.byte	0x04, 0x37
        /*0002*/ 	.short	(.L_232 - .L_231)
.L_231:
        /*0004*/ 	.word	0x00000075


	//----- nvinfo : EIATTR_SW2861232_WAR
	.align		4
.L_232:
        /*0008*/ 	.byte	0x01, 0x35
	.zero		2


	//----- nvinfo : EIATTR_PARAM_CBANK
	.align		4
        /*000c*/ 	.byte	0x04, 0x0a
        /*000e*/ 	.short	(.L_234 - .L_233)
	.align		4
.L_233:
        /*0010*/ 	.word	index@(.nv.constant0._ZN6thrust8cuda_cub4core13_kernel_agentINS0_14__parallel_for16ParallelForAgentINS0_11__transform17unary_transform_fINS_10device_ptrIjEEPjNS5_14no_stencil_tagENS_8identityIjEENS5_21always_true_predicateEEElEESE_lEEvT0_T1_)
        /*0014*/ 	.short	0x0160
        /*0016*/ 	.short	0x0020


	//----- nvinfo : EIATTR_CBANK_PARAM_SIZE
	.align		4
.L_234:
        /*0018*/ 	.byte	0x03, 0x19
        /*001a*/ 	.short	0x0020


	//----- nvinfo : EIATTR_KPARAM_INFO
	.align		4
        /*001c*/ 	.byte	0x04, 0x17
        /*001e*/ 	.short	(.L_236 - .L_235)
.L_235:
        /*0020*/ 	.word	0x00000000
        /*0024*/ 	.short	0x0001
        /*0026*/ 	.short	0x0018
        /*0028*/ 	.byte	0x00, 0xf0, 0x21, 0x00


	//----- nvinfo : EIATTR_KPARAM_INFO
	.align		4
.L_236:
        /*002c*/ 	.byte	0x04, 0x17
        /*002e*/ 	.short	(.L_238 - .L_237)
.L_237:
        /*0030*/ 	.word	0x00000000
        /*0034*/ 	.short	0x0000
        /*0036*/ 	.short	0x0000
        /*0038*/ 	.byte	0x00, 0xf0, 0x61, 0x00


	//----- nvinfo : EIATTR_MAXREG_COUNT
	.align		4
.L_238:
        /*003c*/ 	.byte	0x03, 0x1b
        /*003e*/ 	.short	0x00ff


	//----- nvinfo : EIATTR_EXIT_INSTR_OFFSETS
	.align		4
        /*0040*/ 	.byte	0x04, 0x1c
        /*0042*/ 	.short	(.L_240 - .L_239)


	//   ....[0]....
.L_239:
        /*0044*/ 	.word	0x000001d0


	//   ....[1]....
        /*0048*/ 	.word	0x00000200


	//   ....[2]....
        /*004c*/ 	.word	0x00000250


	//----- nvinfo : EIATTR_MAX_THREADS
	.align		4
.L_240:
        /*0050*/ 	.byte	0x04, 0x05
        /*0052*/ 	.short	(.L_242 - .L_241)
.L_241:
        /*0054*/ 	.word	0x00000100
        /*0058*/ 	.word	0x00000001
        /*005c*/ 	.word	0x00000001


	//----- nvinfo : EIATTR_CRS_STACK_SIZE
	.align		4
.L_242:
        /*0060*/ 	.byte	0x04, 0x1e
        /*0062*/ 	.short	(.L_244 - .L_243)
.L_243:
        /*0064*/ 	.word	0x00000000
.L_244:


//--------------------- .nv.info._Z16d_writeTransposeIdEviiPKjS1_PKT_PjS5_PS2_S5_S5_ --------------------------
	.section	.nv.info._Z16d_writeTransposeIdEviiPKjS1_PKT_PjS5_PS2_S5_S5_,"",@"SHT_CUDA_INFO"
	.align	4


	//----- nvinfo : EIATTR_CUDA_API_VERSION
	.align		4
        /*0000*/ 	.byte	0x04, 0x37
        /*0002*/ 	.short	(.L_246 - .L_245)
.L_245:
        /*0004*/ 	.word	0x00000075


	//----- nvinfo : EIATTR_SW2861232_WAR
	.align		4
.L_246:
        /*0008*/ 	.byte	0x01, 0x35
	.zero		2


	//----- nvinfo : EIATTR_PARAM_CBANK
	.align		4
        /*000c*/ 	.byte	0x04, 0x0a
        /*000e*/ 	.short	(.L_248 - .L_247)
	.align		4
.L_247:
        /*0010*/ 	.word	index@(.nv.constant0._Z16d_writeTransposeIdEviiPKjS1_PKT_PjS5_PS2_S5_S5_)
        /*0014*/ 	.short	0x0160
        /*0016*/ 	.short	0x0048


	//----- nvinfo : EIATTR_CBANK_PARAM_SIZE
	.align		4
.L_248:
        /*0018*/ 	.byte	0x03, 0x19
        /*001a*/ 	.short	0x0048


	//----- nvinfo : EIATTR_KPARAM_INFO
	.align		4
        /*001c*/ 	.byte	0x04, 0x17
        /*001e*/ 	.short	(.L_250 - .L_249)
.L_249:
        /*0020*/ 	.word	0x00000000
        /*0024*/ 	.short	0x0009
        /*0026*/ 	.short	0x0040
        /*0028*/ 	.byte	0x00, 0xf0, 0x21, 0x00


	//----- nvinfo : EIATTR_KPARAM_INFO
	.align		4
.L_250:
        /*002c*/ 	.byte	0x04, 0x17
        /*002e*/ 	.short	(.L_252 - .L_251)
.L_251:
        /*0030*/ 	.word	0x00000000
        /*0034*/ 	.short	0x0008
        /*0036*/ 	.short	0x0038
        /*0038*/ 	.byte	0x00, 0xf0, 0x21, 0x00


	//----- nvinfo : EIATTR_KPARAM_INFO
	.align		4
.L_252:
        /*003c*/ 	.byte	0x04, 0x17
        /*003e*/ 	.short	(.L_254 - .L_253)
.L_253:
        /*0040*/ 	.word	0x00000000
        /*0044*/ 	.short	0x0007
        /*0046*/ 	.short	0x0030
        /*0048*/ 	.byte	0x00, 0xf0, 0x21, 0x00


	//----- nvinfo : EIATTR_KPARAM_INFO
	.align		4
.L_254:
        /*004c*/ 	.byte	0x04, 0x17
        /*004e*/ 	.short	(.L_256 - .L_255)
.L_255:
        /*0050*/ 	.word	0x00000000
        /*0054*/ 	.short	0x0006
        /*0056*/ 	.short	0x0028
        /*0058*/ 	.byte	0x00, 0xf0, 0x21, 0x00


	//----- nvinfo : EIATTR_KPARAM_INFO
	.align		4
.L_256:
        /*005c*/ 	.byte	0x04, 0x17
        /*005e*/ 	.short	(.L_258 - .L_257)
.L_257:
        /*0060*/ 	.word	0x00000000
        /*0064*/ 	.short	0x0005
        /*0066*/ 	.short	0x0020
        /*0068*/ 	.byte	0x00, 0xf0, 0x21, 0x00


	//----- nvinfo : EIATTR_KPARAM_INFO
	.align		4
.L_258:
        /*006c*/ 	.byte	0x04, 0x17
        /*006e*/ 	.short	(.L_260 - .L_259)
.L_259:
        /*0070*/ 	.word	0x00000000
        /*0074*/ 	.short	0x0004
        /*0076*/ 	.short	0x0018
        /*0078*/ 	.byte	0x00, 0xf0, 0x21, 0x00


	//----- nvinfo : EIATTR_KPARAM_INFO
	.align		4
.L_260:
        /*007c*/ 	.byte	0x04, 0x17
        /*007e*/ 	.short	(.L_262 - .L_261)
.L_261:
        /*0080*/ 	.word	0x00000000
        /*0084*/ 	.short	0x0003
        /*0086*/ 	.short	0x0010
        /*0088*/ 	.byte	0x00, 0xf0, 0x21, 0x00


	//----- nvinfo : EIATTR_KPARAM_INFO
	.align		4
.L_262:
        /*008c*/ 	.byte	0x04, 0x17
        /*008e*/ 	.short	(.L_264 - .L_263)
.L_263:
        /*0090*/ 	.word	0x00000000
        /*0094*/ 	.short	0x0002
        /*0096*/ 	.short	0x0008
        /*0098*/ 	.byte	0x00, 0xf0, 0x21, 0x00


	//----- nvinfo : EIATTR_KPARAM_INFO
	.align		4
.L_264:
        /*009c*/ 	.byte	0x04, 0x17
        /*009e*/ 	.short	(.L_266 - .L_265)
.L_265:
        /*00a0*/ 	.word	0x00000000
        /*00a4*/ 	.short	0x0001
        /*00a6*/ 	.short	0x0004
        /*00a8*/ 	.byte	0x00, 0xf0, 0x11, 0x00


	//----- nvinfo : EIATTR_KPARAM_INFO
	.align		4
.L_266:
        /*00ac*/ 	.byte	0x04, 0x17
        /*00ae*/ 	.short	(.L_268 - .L_267)
.L_267:
        /*00b0*/ 	.word	0x00000000
        /*00b4*/ 	.short	0x0000
        /*00b6*/ 	.short	0x0000
        /*00b8*/ 	.byte	0x00, 0xf0, 0x11, 0x00


	//----- nvinfo : EIATTR_MAXREG_COUNT
	.align		4
.L_268:
        /*00bc*/ 	.byte	0x03, 0x1b
        /*00be*/ 	.short	0x00ff


	//----- nvinfo : EIATTR_EXIT_INSTR_OFFSETS
	.align		4
        /*00c0*/ 	.byte	0x04, 0x1c
        /*00c2*/ 	.short	(.L_270 - .L_269)


	//   ....[0]....
.L_269:
        /*00c4*/ 	.word	0x00000050


	//   ....[1]....
        /*00c8*/ 	.word	0x000000d0


	//   ....[2]....
        /*00cc*/ 	.word	0x00000680


	//----- nvinfo : EIATTR_CRS_STACK_SIZE
	.align		4
.L_270:
        /*00d0*/ 	.byte	0x04, 0x1e
        /*00d2*/ 	.short	(.L_272 - .L_271)
.L_271:
        /*00d4*/ 	.word	0x00000000
.L_272:


//--------------------- .nv.info._Z14d_findPositionIdEviiPKjS1_PKT_PjS5_PS2_S5_S5_ --------------------------
	.section	.nv.info._Z14d_findPositionIdEviiPKjS1_PKT_PjS5_PS2_S5_S5_,"",@"SHT_CUDA_INFO"
	.align	4


	//----- nvinfo : EIATTR_CUDA_API_VERSION
	.align		4
        /*0000*/ 	.byte	0x04, 0x37
        /*0002*/ 	.short	(.L_274 - .L_273)
.L_273:
        /*0004*/ 	.word	0x00000075


	//----- nvinfo : EIATTR_SW2861232_WAR
	.align		4
.L_274:
        /*0008*/ 	.byte	0x01, 0x35
	.zero		2


	//----- nvinfo : EIATTR_PARAM_CBANK
	.align		4
        /*000c*/ 	.byte	0x04, 0x0a
        /*000e*/ 	.short	(.L_276 - .L_275)
	.align		4
.L_275:
        /*0010*/ 	.word	index@(.nv.constant0._Z14d_findPositionIdEviiPKjS1_PKT_PjS5_PS2_S5_S5_)
        /*0014*/ 	.short	0x0160
        /*0016*/ 	.short	0x0048


	//----- nvinfo : EIATTR_CBANK_PARAM_SIZE
	.align		4
.L_276:
        /*0018*/ 	.byte	0x03, 0x19
        /*001a*/ 	.short	0x0048


	//----- nvinfo : EIATTR_KPARAM_INFO
	.align		4
        /*001c*/ 	.byte	0x04, 0x17
        /*001e*/ 	.short	(.L_278 - .L_277)
.L_277:
        /*0020*/ 	.word	0x00000000
        /*0024*/ 	.short	0x0009
        /*0026*/ 	.short	0x0040
        /*0028*/ 	.byte	0x00, 0xf0, 0x21, 0x00


	//----- nvinfo : EIATTR_KPARAM_INFO
	.align		4
.L_278:
        /*002c*/ 	.byte	0x04, 0x17
        /*002e*/ 	.short	(.L_280 - .L_279)
.L_279:
        /*0030*/ 	.word	0x00000000
        /*0034*/ 	.short	0x0008
        /*0036*/ 	.short	0x0038
        /*0038*/ 	.byte	0x00, 0xf0, 0x21, 0x00


	//----- nvinfo : EIATTR_KPARAM_INFO
	.align		4
.L_280:
        /*003c*/ 	.byte	0x04, 0x17
        /*003e*/ 	.short	(.L_282 - .L_281)
.L_281:
        /*0040*/ 	.word	0x00000000
        /*0044*/ 	.short	0x0007
        /*0046*/ 	.short	0x0030
        /*0048*/ 	.byte	0x00, 0xf0, 0x21, 0x00


	//----- nvinfo : EIATTR_KPARAM_INFO
	.align		4
.L_282:
        /*004c*/ 	.byte	0x04, 0x17
        /*004e*/ 	.short	(.L_284 - .L_283)
.L_283:
        /*0050*/ 	.word	0x00000000
        /*0054*/ 	.short	0x0006
        /*0056*/ 	.short	0x0028
        /*0058*/ 	.byte	0x00, 0xf0, 0x21, 0x00


	//----- nvinfo : EIATTR_KPARAM_INFO
	.align		4
.L_284:
        /*005c*/ 	.byte	0x04, 0x17
        /*005e*/ 	.short	(.L_286 - .L_285)
.L_285:
        /*0060*/ 	.word	0x00000000
        /*0064*/ 	.short	0x0005
        /*0066*/ 	.short	0x0020
        /*0068*/ 	.byte	0x00, 0xf0, 0x21, 0x00


	//----- nvinfo : EIATTR_KPARAM_INFO
	.align		4
.L_286:
        /*006c*/ 	.byte	0x04, 0x17
        /*006e*/ 	.short	(.L_288 - .L_287)
.L_287:
        /*0070*/ 	.word	0x00000000
        /*0074*/ 	.short	0x0004
        /*0076*/ 	.short	0x0018
        /*0078*/ 	.byte	0x00, 0xf0, 0x21, 0x00


	//----- nvinfo : EIATTR_KPARAM_INFO
	.align		4
.L_288:
        /*007c*/ 	.byte	0x04, 0x17
        /*007e*/ 	.short	(.L_290 - .L_289)
.L_289:
        /*0080*/ 	.word	0x00000000
        /*0084*/ 	.short	0x0003
        /*0086*/ 	.short	0x0010
        /*0088*/ 	.byte	0x00, 0xf0, 0x21, 0x00


	//----- nvinfo : EIATTR_KPARAM_INFO
	.align		4
.L_290:
        /*008c*/ 	.byte	0x04, 0x17
        /*008e*/ 	.short	(.L_292 - .L_291)
.L_291:
        /*0090*/ 	.word	0x00000000
        /*0094*/ 	.short	0x0002
        /*0096*/ 	.short	0x0008
        /*0098*/ 	.byte	0x00, 0xf0, 0x21, 0x00


	//----- nvinfo : EIATTR_KPARAM_INFO
	.align		4
.L_292:
        /*009c*/ 	.byte	0x04, 0x17
        /*009e*/ 	.short	(.L_294 - .L_293)
.L_293:
        /*00a0*/ 	.word	0x00000000
        /*00a4*/ 	.short	0x0001
        /*00a6*/ 	.short	0x0004
        /*00a8*/ 	.byte	0x00, 0xf0, 0x11, 0x00


	//----- nvinfo : EIATTR_KPARAM_INFO
	.align		4
.L_294:
        /*00ac*/ 	.byte	0x04, 0x17
        /*00ae*/ 	.short	(.L_296 - .L_295)
.L_295:
        /*00b0*/ 	.word	0x00000000
        /*00b4*/ 	.short	0x0000
        /*00b6*/ 	.short	0x0000
        /*00b8*/ 	.byte	0x00, 0xf0, 0x11, 0x00


	//----- nvinfo : EIATTR_MAXREG_COUNT
	.align		4
.L_296:
        /*00bc*/ 	.byte	0x03, 0x1b
        /*00be*/ 	.short	0x00ff


	//----- nvinfo : EIATTR_EXIT_INSTR_OFFSETS
	.align		4
        /*00c0*/ 	.byte	0x04, 0x1c
        /*00c2*/ 	.short	(.L_298 - .L_297)


	//   ....[0]....
.L_297:
        /*00c4*/ 	.word	0x00000050


	//   ....[1]....
        /*00c8*/ 	.word	0x000000d0


	//   ....[2]....
        /*00cc*/ 	.word	0x00000460


	//   ....[3]....
        /*00d0*/ 	.word	0x00000560


	//----- nvinfo : EIATTR_CRS_STACK_SIZE
	.align		4
.L_298:
        /*00d4*/ 	.byte	0x04, 0x1e
        /*00d6*/ 	.short	(.L_300 - .L_299)
.L_299:
        /*00d8*/ 	.word	0x00000000
.L_300:


//--------------------- .nv.info._Z16d_writeTransposeIfEviiPKjS1_PKT_PjS5_PS2_S5_S5_ --------------------------
	.section	.nv.info._Z16d_writeTransposeIfEviiPKjS1_PKT_PjS5_PS2_S5_S5_,"",@"SHT_CUDA_INFO"
	.align	4


	//----- nvinfo : EIATTR_CUDA_API_VERSION
	.align		4
        /*0000*/ 	.byte	0x04, 0x37
        /*0002*/ 	.short	(.L_302 - .L_301)
.L_301:
        /*0004*/ 	.word	0x00000075


	//----- nvinfo : EIATTR_SW2861232_WAR
	.align		4
.L_302:
        /*0008*/ 	.byte	0x01, 0x35
	.zero		2


	//----- nvinfo : EIATTR_PARAM_CBANK
	.align		4
        /*000c*/ 	.byte	0x04, 0x0a
        /*000e*/ 	.short	(.L_304 - .L_303)
	.align		4
.L_303:
        /*0010*/ 	.word	index@(.nv.constant0._Z16d_writeTransposeIfEviiPKjS1_PKT_PjS5_PS2_S5_S5_)
        /*0014*/ 	.short	0x0160
        /*0016*/ 	.short	0x0048


	//----- nvinfo : EIATTR_CBANK_PARAM_SIZE
	.align		4
.L_304:
        /*0018*/ 	.byte	0x03, 0x19
        /*001a*/ 	.short	0x0048


	//----- nvinfo : EIATTR_KPARAM_INFO
	.align		4
        /*001c*/ 	.byte	0x04, 0x17
        /*001e*/ 	.short	(.L_306 - .L_305)
.L_305:
        /*0020*/ 	.word	0x00000000
        /*0024*/ 	.short	0x0009
        /*0026*/ 	.short	0x0040
        /*0028*/ 	.byte	0x00, 0xf0, 0x21, 0x00


	//----- nvinfo : EIATTR_KPARAM_INFO
	.align		4
.L_306:
        /*002c*/ 	.byte	0x04, 0x17
        /*002e*/ 	.short	(.L_308 - .L_307)
.L_307:
        /*0030*/ 	.word	0x00000000
        /*0034*/ 	.short	0x0008
        /*0036*/ 	.short	0x0038
        /*0038*/ 	.byte	0x00, 0xf0, 0x21, 0x00


	//----- nvinfo : EIATTR_KPARAM_INFO
	.align		4
.L_308:
        /*003c*/ 	.byte	0x04, 0x17
        /*003e*/ 	.short	(.L_310 - .L_309)
.L_309:
        /*0040*/ 	.word	0x00000000
        /*0044*/ 	.short	0x0007
        /*0046*/ 	.short	0x0030
        /*0048*/ 	.byte	0x00, 0xf0, 0x21, 0x00


	//----- nvinfo : EIATTR_KPARAM_INFO
	.align		4
.L_310:
        /*004c*/ 	.byte	0x04, 0x17
        /*004e*/ 	.short	(.L_312 - .L_311)
.L_311:
        /*0050*/ 	.word	0x00000000
        /*0054*/ 	.short	0x0006
        /*0056*/ 	.short	0x0028
        /*0058*/ 	.byte	0x00, 0xf0, 0x21, 0x00


	//----- nvinfo : EIATTR_KPARAM_INFO
	.align		4
.L_312:
        /*005c*/ 	.byte	0x04, 0x17
        /*005e*/ 	.short	(.L_314 - .L_313)
.L_313:
        /*0060*/ 	.word	0x00000000
        /*0064*/ 	.short	0x0005
        /*0066*/ 	.short	0x0020
        /*0068*/ 	.byte	0x00, 0xf0, 0x21, 0x00


	//----- nvinfo : EIATTR_KPARAM_INFO
	.align		4
.L_314:
        /*006c*/ 	.byte	0x04, 0x17
        /*006e*/ 	.short	(.L_316 - .L_315)
.L_315:
        /*0070*/ 	.word	0x00000000
        /*0074*/ 	.short	0x0004
        /*0076*/ 	.short	0x0018
        /*0078*/ 	.byte	0x00, 0xf0, 0x21, 0x00


	//----- nvinfo : EIATTR_KPARAM_INFO
	.align		4
.L_316:
        /*007c*/ 	.byte	0x04, 0x17
        /*007e*/ 	.short	(.L_318 - .L_317)
.L_317:
        /*0080*/ 	.word	0x00000000
        /*0084*/ 	.short	0x0003
        /*0086*/ 	.short	0x0010
        /*0088*/ 	.byte	0x00, 0xf0, 0x21, 0x00


	//----- nvinfo : EIATTR_KPARAM_INFO
	.align		4
.L_318:
        /*008c*/ 	.byte	0x04, 0x17
        /*008e*/ 	.short	(.L_320 - .L_319)
.L_319:
        /*0090*/ 	.word	0x00000000
        /*0094*/ 	.short	0x0002
        /*0096*/ 	.short	0x0008
        /*0098*/ 	.byte	0x00, 0xf0, 0x21, 0x00


	//----- nvinfo : EIATTR_KPARAM_INFO
	.align		4
.L_320:
        /*009c*/ 	.byte	0x04, 0x17
        /*009e*/ 	.short	(.L_322 - .L_321)
.L_321:
        /*00a0*/ 	.word	0x00000000
        /*00a4*/ 	.short	0x0001
        /*00a6*/ 	.short	0x0004
        /*00a8*/ 	.byte	0x00, 0xf0, 0x11, 0x00


	//----- nvinfo : EIATTR_KPARAM_INFO
	.align		4
.L_322:
        /*00ac*/ 	.byte	0x04, 0x17
        /*00ae*/ 	.short	(.L_324 - .L_323)
.L_323:
        /*00b0*/ 	.word	0x00000000
        /*00b4*/ 	.short	0x0000
        /*00b6*/ 	.short	0x0000
        /*00b8*/ 	.byte	0x00, 0xf0, 0x11, 0x00


	//----- nvinfo : EIATTR_MAXREG_COUNT
	.align		4
.L_324:
        /*00bc*/ 	.byte	0x03, 0x1b
        /*00be*/ 	.short	0x00ff


	//----- nvinfo : EIATTR_EXIT_INSTR_OFFSETS
	.align		4
        /*00c0*/ 	.byte	0x04, 0x1c
        /*00c2*/ 	.short	(.L_326 - .L_325)


	//   ....[0]....
.L_325:
        /*00c4*/ 	.word	0x00000050


	//   ....[1]....
        /*00c8*/ 	.word	0x000000d0


	//   ....[2]....
        /*00cc*/ 	.word	0x00000670


	//----- nvinfo : EIATTR_CRS_STACK_SIZE
	.align		4
.L_326:
        /*00d0*/ 	.byte	0x04, 0x1e
        /*00d2*/ 	.short	(.L_328 - .L_327)
.L_327:
        /*00d4*/ 	.word	0x00000000
.L_328:


//--------------------- .nv.info._Z14d_findPositionIfEviiPKjS1_PKT_PjS5_PS2_S5_S5_ --------------------------
	.section	.nv.info._Z14d_findPositionIfEviiPKjS1_PKT_PjS5_PS2_S5_S5_,"",@"SHT_CUDA_INFO"
	.align	4


	//----- nvinfo : EIATTR_CUDA_API_VERSION
	.align		4
        /*0000*/ 	.byte	0x04, 0x37
        /*0002*/ 	.short	(.L_330 - .L_329)
.L_329:
        /*0004*/ 	.word	0x00000075


	//----- nvinfo : EIATTR_SW2861232_WAR
	.align		4
.L_330:
        /*0008*/ 	.byte	0x01, 0x35
	.zero		2


	//----- nvinfo : EIATTR_PARAM_CBANK
	.align		4
        /*000c*/ 	.byte	0x04, 0x0a
        /*000e*/ 	.short	(.L_332 - .L_331)
	.align		4
.L_331:
        /*0010*/ 	.word	index@(.nv.constant0._Z14d_findPositionIfEviiPKjS1_PKT_PjS5_PS2_S5_S5_)
        /*0014*/ 	.short	0x0160
        /*0016*/ 	.short	0x0048


	//----- nvinfo : EIATTR_CBANK_PARAM_SIZE
	.align		4
.L_332:
        /*0018*/ 	.byte	0x03, 0x19
        /*001a*/ 	.short	0x0048


	//----- nvinfo : EIATTR_KPARAM_INFO
	.align		4
        /*001c*/ 	.byte	0x04, 0x17
        /*001e*/ 	.short	(.L_334 - .L_333)
.L_333:
        /*0020*/ 	.word	0x00000000
        /*0024*/ 	.short	0x0009
        /*0026*/ 	.short	0x0040
        /*0028*/ 	.byte	0x00, 0xf0, 0x21, 0x00


	//----- nvinfo : EIATTR_KPARAM_INFO
	.align		4
.L_334:
        /*002c*/ 	.byte	0x04, 0x17
        /*002e*/ 	.short	(.L_336 - .L_335)
.L_335:
        /*0030*/ 	.word	0x00000000
        /*0034*/ 	.short	0x0008
        /*0036*/ 	.short	0x0038
        /*0038*/ 	.byte	0x00, 0xf0, 0x21, 0x00


	//----- nvinfo : EIATTR_KPARAM_INFO
	.align		4
.L_336:
        /*003c*/ 	.byte	0x04, 0x17
        /*003e*/ 	.short	(.L_338 - .L_337)
.L_337:
        /*0040*/ 	.word	0x00000000
        /*0044*/ 	.short	0x0007
        /*0046*/ 	.short	0x0030
        /*0048*/ 	.byte	0x00, 0xf0, 0x21, 0x00


	//----- nvinfo : EIATTR_KPARAM_INFO
	.align		4
.L_338:
        /*004c*/ 	.byte	0x04, 0x17
        /*004e*/ 	.short	(.L_340 - .L_339)
.L_339:
        /*0050*/ 	.word	0x00000000
        /*0054*/ 	.short	0x0006
        /*0056*/ 	.short	0x0028
        /*0058*/ 	.byte	0x00, 0xf0, 0x21, 0x00


	//----- nvinfo : EIATTR_KPARAM_INFO
	.align		4
.L_340:
        /*005c*/ 	.byte	0x04, 0x17
        /*005e*/ 	.short	(.L_342 - .L_341)
.L_341:
        /*0060*/ 	.word	0x00000000
        /*0064*/ 	.short	0x0005
        /*0066*/ 	.short	0x0020
        /*0068*/ 	.byte	0x00, 0xf0, 0x21, 0x00


	//----- nvinfo : EIATTR_KPARAM_INFO
	.align		4
.L_342:
        /*006c*/ 	.byte	0x04, 0x17
        /*006e*/ 	.short	(.L_344 - .L_343)
.L_343:
        /*0070*/ 	.word	0x00000000
        /*0074*/ 	.short	0x0004
        /*0076*/ 	.short	0x0018
        /*0078*/ 	.byte	0x00, 0xf0, 0x21, 0x00


	//----- nvinfo : EIATTR_KPARAM_INFO
	.align		4
.L_344:
        /*007c*/ 	.byte	0x04, 0x17
        /*007e*/ 	.short	(.L_346 - .L_345)
.L_345:
        /*0080*/ 	.word	0x00000000
        /*0084*/ 	.short	0x0003
        /*0086*/ 	.short	0x0010
        /*0088*/ 	.byte	0x00, 0xf0, 0x21, 0x00


	//----- nvinfo : EIATTR_KPARAM_INFO
	.align		4
.L_346:
        /*008c*/ 	.byte	0x04, 0x17
        /*008e*/ 	.short	(.L_348 - .L_347)
.L_347:
        /*0090*/ 	.word	0x00000000
        /*0094*/ 	.short	0x0002
        /*0096*/ 	.short	0x0008
        /*0098*/ 	.byte	0x00, 0xf0, 0x21, 0x00


	//----- nvinfo : EIATTR_KPARAM_INFO
	.align		4
.L_348:
        /*009c*/ 	.byte	0x04, 0x17
        /*009e*/ 	.short	(.L_350 - .L_349)
.L_349:
        /*00a0*/ 	.word	0x00000000
        /*00a4*/ 	.short	0x0001
        /*00a6*/ 	.short	0x0004
        /*00a8*/ 	.byte	0x00, 0xf0, 0x11, 0x00


	//----- nvinfo : EIATTR_KPARAM_INFO
	.align		4
.L_350:
        /*00ac*/ 	.byte	0x04, 0x17
        /*00ae*/ 	.short	(.L_352 - .L_351)
.L_351:
        /*00b0*/ 	.word	0x00000000
        /*00b4*/ 	.short	0x0000
        /*00b6*/ 	.short	0x0000
        /*00b8*/ 	.byte	0x00, 0xf0, 0x11, 0x00


	//----- nvinfo : EIATTR_MAXREG_COUNT
	.align		4
.L_352:
        /*00bc*/ 	.byte	0x03, 0x1b
        /*00be*/ 	.short	0x00ff


	//----- nvinfo : EIATTR_EXIT_INSTR_OFFSETS
	.align		4
        /*00c0*/ 	.byte	0x04, 0x1c
        /*00c2*/ 	.short	(.L_354 - .L_353)


	//   ....[0]....
.L_353:
        /*00c4*/ 	.word	0x00000050


	//   ....[1]....
        /*00c8*/ 	.word	0x000000d0


	//   ....[2]....
        /*00cc*/ 	.word	0x00000460


	//   ....[3]....
        /*00d0*/ 	.word	0x00000560


	//----- nvinfo : EIATTR_CRS_STACK_SIZE
	.align		4
.L_354:
        /*00d4*/ 	.byte	0x04, 0x1e
        /*00d6*/ 	.short	(.L_356 - .L_355)
.L_355:
        /*00d8*/ 	.word	0x00000000
.L_356:


//--------------------- .nv.info._Z31d_calulateTransposeDistributioniiPKjS0_Pj --------------------------
	.section	.nv.info._Z31d_calulateTransposeDistributioniiPKjS0_Pj,"",@"SHT_CUDA_INFO"
	.align	4


	//----- nvinfo : EIATTR_CUDA_API_VERSION
	.align		4
        /*0000*/ 	.byte	0x04, 0x37
        /*0002*/ 	.short	(.L_358 - .L_357)
.L_357:
        /*0004*/ 	.word	0x00000075


	//----- nvinfo : EIATTR_SW2861232_WAR
	.align		4
.L_358:
        /*0008*/ 	.byte	0x01, 0x35
	.zero		2


	//----- nvinfo : EIATTR_PARAM_CBANK
	.align		4
        /*000c*/ 	.byte	0x04, 0x0a
        /*000e*/ 	.short	(.L_360 - .L_359)
	.align		4
.L_359:
        /*0010*/ 	.word	index@(.nv.constant0._Z31d_calulateTransposeDistributioniiPKjS0_Pj)
        /*0014*/ 	.short	0x0160
        /*0016*/ 	.short	0x0020


	//----- nvinfo : EIATTR_CBANK_PARAM_SIZE
	.align		4
.L_360:
        /*0018*/ 	.byte	0x03, 0x19
        /*001a*/ 	.short	0x0020


	//----- nvinfo : EIATTR_KPARAM_INFO
	.align		4
        /*001c*/ 	.byte	0x04, 0x17
        /*001e*/ 	.short	(.L_362 - .L_361)
.L_361:
        /*0020*/ 	.word	0x00000000
        /*0024*/ 	.short	0x0004
        /*0026*/ 	.short	0x0018
        /*0028*/ 	.byte	0x00, 0xf0, 0x21, 0x00


	//----- nvinfo : EIATTR_KPARAM_INFO
	.align		4
.L_362:
        /*002c*/ 	.byte	0x04, 0x17
        /*002e*/ 	.short	(.L_364 - .L_363)
.L_363:
        /*0030*/ 	.word	0x00000000
        /*0034*/ 	.short	0x0003
        /*0036*/ 	.short	0x0010
        /*0038*/ 	.byte	0x00, 0xf0, 0x21, 0x00


	//----- nvinfo : EIATTR_KPARAM_INFO
	.align		4
.L_364:
        /*003c*/ 	.byte	0x04, 0x17
        /*003e*/ 	.short	(.L_366 - .L_365)
.L_365:
        /*0040*/ 	.word	0x00000000
        /*0044*/ 	.short	0x0002
        /*0046*/ 	.short	0x0008
        /*0048*/ 	.byte	0x00, 0xf0, 0x21, 0x00


	//----- nvinfo : EIATTR_KPARAM_INFO
	.align		4
.L_366:
        /*004c*/ 	.byte	0x04, 0x17
        /*004e*/ 	.short	(.L_368 - .L_367)
.L_367:
        /*0050*/ 	.word	0x00000000
        /*0054*/ 	.short	0x0001
        /*0056*/ 	.short	0x0004
        /*0058*/ 	.byte	0x00, 0xf0, 0x11, 0x00


	//----- nvinfo : EIATTR_KPARAM_INFO
	.align		4
.L_368:
        /*005c*/ 	.byte	0x04, 0x17
        /*005e*/ 	.short	(.L_370 - .L_369)
.L_369:
        /*0060*/ 	.word	0x00000000
        /*0064*/ 	.short	0x0000
        /*0066*/ 	.short	0x0000
        /*0068*/ 	.byte	0x00, 0xf0, 0x11, 0x00


	//----- nvinfo : EIATTR_MAXREG_COUNT
	.align		4
.L_370:
        /*006c*/ 	.byte	0x03, 0x1b
        /*006e*/ 	.short	0x00ff


	//----- nvinfo : EIATTR_EXIT_INSTR_OFFSETS
	.align		4
        /*0070*/ 	.byte	0x04, 0x1c
        /*0072*/ 	.short	(.L_372 - .L_371)


	//   ....[0]....
.L_371:
        /*0074*/ 	.word	0x00000050


	//   ....[1]....
        /*0078*/ 	.word	0x000000d0


	//   ....[2]....
        /*007c*/ 	.word	0x00000320


	//   ....[3]....
        /*0080*/ 	.word	0x000003d0


	//----- nvinfo : EIATTR_CRS_STACK_SIZE
	.align		4
.L_372:
        /*0084*/ 	.byte	0x04, 0x1e
        /*0086*/ 	.short	(.L_374 - .L_373)
.L_373:
        /*0088*/ 	.word	0x00000000
.L_374:


//--------------------- .nv.rel.action            --------------------------
	.section	.nv.rel.action,"",@"SHT_CUDA_RELOCINFO"
	.align	8
	.sectionentsize	8
        /* <DEDUP_REMOVED lines=14> */


//--------------------- .nv.constant0._ZN3cub16DeviceScanKernelINS_16DeviceScanPolicyIjE9Policy600EN6thrust10device_ptrIjEES6_NS_13ScanTileStateIjLb1EEENS4_4plusIvEENS_6detail10InputValueIjPjEElEEvT0_T1_T2_iT3_T4_T5_ --------------------------
	.section	.nv.constant0._ZN3cub16DeviceScanKernelINS_16DeviceScanPolicyIjE9Policy600EN6thrust10device_ptrIjEES6_NS_13ScanTileStateIjLb1EEENS4_4plusIvEENS_6detail10InputValueIjPjEElEEvT0_T1_T2_iT3_T4_T5_,"a",@progbits
	.align	4
.nv.constant0._ZN3cub16DeviceScanKernelINS_16DeviceScanPolicyIjE9Policy600EN6thrust10device_ptrIjEES6_NS_13ScanTileStateIjLb1EEENS4_4plusIvEENS_6detail10InputValueIjPjEElEEvT0_T1_T2_iT3_T4_T5_:
	.zero		408


//--------------------- .nv.constant0._ZN3cub16DeviceScanKernelINS_16DeviceScanPolicyIjE9Policy600EN6thrust10device_ptrIjEES6_NS_13ScanTileStateIjLb1EEENS4_4plusIvEENS_6detail10InputValueIjPjEEiEEvT0_T1_T2_iT3_T4_T5_ --------------------------
	.section	.nv.constant0._ZN3cub16DeviceScanKernelINS_16DeviceScanPolicyIjE9Policy600EN6thrust10device_ptrIjEES6_NS_13ScanTileStateIjLb1EEENS4_4plusIvEENS_6detail10InputValueIjPjEEiEEvT0_T1_T2_iT3_T4_T5_,"a",@progbits
	.align	4
.nv.constant0._ZN3cub16DeviceScanKernelINS_16DeviceScanPolicyIjE9Policy600EN6thrust10device_ptrIjEES6_NS_13ScanTileStateIjLb1EEENS4_4plusIvEENS_6detail10InputValueIjPjEEiEEvT0_T1_T2_iT3_T4_T5_:
	.zero		404


//--------------------- .nv.constant0._ZN3cub20DeviceScanInitKernelINS_13ScanTileStateIjLb1EEEEEvT_i --------------------------
	.section	.nv.constant0._ZN3cub20DeviceScanInitKernelINS_13ScanTileStateIjLb1EEEEEvT_i,"a",@progbits
	.align	4
.nv.constant0._ZN3cub20DeviceScanInitKernelINS_13ScanTileStateIjLb1EEEEEvT_i:
	.zero		364


//--------------------- .nv.constant0._ZN3cub11EmptyKernelIvEEvv --------------------------
	.section	.nv.constant0._ZN3cub11EmptyKernelIvEEvv,"a",@progbits
	.align	4
.nv.constant0._ZN3cub11EmptyKernelIvEEvv:
	.zero		352


//--------------------- .nv.constant0._ZN6thrust8cuda_cub4core13_kernel_agentINS0_14__parallel_for16ParallelForAgentINS0_11__transform17unary_transform_fIPKjNS_10device_ptrIjEENS5_14no_stencil_tagENS_8identityIjEENS5_21always_true_predicateEEElEESF_lEEvT0_T1_ --------------------------
	.section	.nv.constant0._ZN6thrust8cuda_cub4core13_kernel_agentINS0_14__parallel_for16ParallelForAgentINS0_11__transform17unary_transform_fIPKjNS_10device_ptrIjEENS5_14no_stencil_tagENS_8identityIjEENS5_21always_true_predicateEEElEESF_lEEvT0_T1_,"a",@progbits
	.align	4
.nv.constant0._ZN6thrust8cuda_cub4core13_kernel_agentINS0_14__parallel_for16ParallelForAgentINS0_11__transform17unary_transform_fIPKjNS_10device_ptrIjEENS5_14no_stencil_tagENS_8identityIjEENS5_21always_true_predicateEEElEESF_lEEvT0_T1_:
	.zero		384


//--------------------- .nv.constant0._ZN6thrust8cuda_cub4core13_kernel_agentINS0_14__parallel_for16ParallelForAgentINS0_11__transform17unary_transform_fINS_10device_ptrIjEEPjNS5_14no_stencil_tagENS_8identityIjEENS5_21always_true_predicateEEElEESE_lEEvT0_T1_ --------------------------
	.section	.nv.constant0._ZN6thrust8cuda_cub4core13_kernel_agentINS0_14__parallel_for16ParallelForAgentINS0_11__transform17unary_transform_fINS_10device_ptrIjEEPjNS5_14no_stencil_tagENS_8identityIjEENS5_21always_true_predicateEEElEESE_lEEvT0_T1_,"a",@progbits
	.align	4
.nv.constant0._ZN6thrust8cuda_cub4core13_kernel_agentINS0_14__parallel_for16ParallelForAgentINS0_11__transform17unary_transform_fINS_10device_ptrIjEEPjNS5_14no_stencil_tagENS_8identityIjEENS5_21always_true_predicateEEElEESE_lEEvT0_T1_:
	.zero		384


//--------------------- .nv.constant0._Z16d_writeTransposeIdEviiPKjS1_PKT_PjS5_PS2_S5_S5_ --------------------------
	.section	.nv.constant0._Z16d_writeTransposeIdEviiPKjS1_PKT_PjS5_PS2_S5_S5_,"a",@progbits
	.align	4
.nv.constant0._Z16d_writeTransposeIdEviiPKjS1_PKT_PjS5_PS2_S5_S5_:
	.zero		424


//--------------------- .nv.constant0._Z14d_findPositionIdEviiPKjS1_PKT_PjS5_PS2_S5_S5_ --------------------------
	.section	.nv.constant0._Z14d_findPositionIdEviiPKjS1_PKT_PjS5_PS2_S5_S5_,"a",@progbits
	.align	4
.nv.constant0._Z14d_findPositionIdEviiPKjS1_PKT_PjS5_PS2_S5_S5_:
	.zero		424


//--------------------- .nv.constant0._Z16d_writeTransposeIfEviiPKjS1_PKT_PjS5_PS2_S5_S5_ --------------------------
	.section	.nv.constant0._Z16d_writeTransposeIfEviiPKjS1_PKT_PjS5_PS2_S5_S5_,"a",@progbits
	.align	4
.nv.constant0._Z16d_writeTransposeIfEviiPKjS1_PKT_PjS5_PS2_S5_S5_:
	.zero		424


//--------------------- .nv.constant0._Z14d_findPositionIfEviiPKjS1_PKT_PjS5_PS2_S5_S5_ --------------------------
	.section	.nv.constant0._Z14d_findPositionIfEviiPKjS1_PKT_PjS5_PS2_S5_S5_,"a",@progbits
	.align	4
.nv.constant0._Z14d_findPositionIfEviiPKjS1_PKT_PjS5_PS2_S5_S5_:
	.zero		424


//--------------------- .nv.constant0._Z31d_calulateTransposeDistributioniiPKjS0_Pj --------------------------
	.section	.nv.constant0._Z31d_calulateTransposeDistributioniiPKjS0_Pj,"a",@progbits
	.align	4
.nv.constant0._Z31d_calulateTransposeDistributioniiPKjS0_Pj:
	.zero		384


//--------------------- .text._ZN3cub16DeviceScanKernelINS_16DeviceScanPolicyIjE9Policy600EN6thrust10device_ptrIjEES6_NS_13ScanTileStateIjLb1EEENS4_4plusIvEENS_6detail10InputValueIjPjEElEEvT0_T1_T2_iT3_T4_T5_ --------------------------
	.section	.text._ZN3cub16DeviceScanKernelINS_16DeviceScanPolicyIjE9Policy600EN6thrust10device_ptrIjEES6_NS_13ScanTileStateIjLb1EEENS4_4plusIvEENS_6detail10InputValueIjPjEElEEvT0_T1_T2_iT3_T4_T5_,"ax",@progbits
	.sectionflags	@"SHF_BARRIERS=1"
	.sectioninfo	@"SHI_REGISTERS=55"
	.align	128
        .global         _ZN3cub16DeviceScanKernelINS_16DeviceScanPolicyIjE9Policy600EN6thrust10device_ptrIjEES6_NS_13ScanTileStateIjLb1EEENS4_4plusIvEENS_6detail10InputValueIjPjEElEEvT0_T1_T2_iT3_T4_T5_
        .type           _ZN3cub16DeviceScanKernelINS_16DeviceScanPolicyIjE9Policy600EN6thrust10device_ptrIjEES6_NS_13ScanTileStateIjLb1EEENS4_4plusIvEENS_6detail10InputValueIjPjEElEEvT0_T1_T2_iT3_T4_T5_,@function
        .size           _ZN3cub16DeviceScanKernelINS_16DeviceScanPolicyIjE9Policy600EN6thrust10device_ptrIjEES6_NS_13ScanTileStateIjLb1EEENS4_4plusIvEENS_6detail10InputValueIjPjEElEEvT0_T1_T2_iT3_T4_T5_,(.L_x_122 - _ZN3cub16DeviceScanKernelINS_16DeviceScanPolicyIjE9Policy600EN6thrust10device_ptrIjEES6_NS_13ScanTileStateIjLb1EEENS4_4plusIvEENS_6detail10InputValueIjPjEElEEvT0_T1_T2_iT3_T4_T5_)
        .other          _ZN3cub16DeviceScanKernelINS_16DeviceScanPolicyIjE9Policy600EN6thrust10device_ptrIjEES6_NS_13ScanTileStateIjLb1EEENS4_4plusIvEENS_6detail10InputValueIjPjEElEEvT0_T1_T2_iT3_T4_T5_,@"STO_CUDA_ENTRY STV_DEFAULT"
_ZN3cub16DeviceScanKernelINS_16DeviceScanPolicyIjE9Policy600EN6thrust10device_ptrIjEES6_NS_13ScanTileStateIjLb1EEENS4_4plusIvEENS_6detail10InputValueIjPjEElEEvT0_T1_T2_iT3_T4_T5_:
.text._ZN3cub16DeviceScanKernelINS_16DeviceScanPolicyIjE9Policy600EN6thrust10device_ptrIjEES6_NS_13ScanTileStateIjLb1EEENS4_4plusIvEENS_6detail10InputValueIjPjEElEEvT0_T1_T2_iT3_T4_T5_:
[----:B------:R-:W-:-:S02]  /*0000*/  IMAD.MOV.U32 R1, RZ, RZ, c[0x0][0x28] ;  /* 0x00000a00ff017624 */ /* 0x000fc400078e00ff */
[----:B------:R-:W-:Y:S02]  /*0010*/  ULDC.U8 UR4, c[0x0][0x180] ;  /* 0x0000600000047ab9 */ /* 0x000fe40000000000 */
[----:B------:R-:W-:Y:S01]  /*0020*/  ISETP.NE.AND P0, PT, RZ, UR4, PT ;  /* 0x00000004ff007c0c */ /* 0x000fe2000bf05270 */
[----:B------:R-:W-:-:S12]  /*0030*/  ULDC.64 UR10, c[0x0][0x118] ;  /* 0x00004600000a7ab9 */ /* 0x000fd80000000a00 */
[----:B------:R-:W-:Y:S02]  /*0040*/  @P0 IMAD.MOV.U32 R2, RZ, RZ, c[0x0][0x188] ;  /* 0x00006200ff020624 */ /* 0x000fe400078e00ff */
[----:B------:R-:W-:-:S05]  /*0050*/  @P0 IMAD.MOV.U32 R3, RZ, RZ, c[0x0][0x18c] ;  /* 0x00006300ff030624 */ /* 0x000fca00078e00ff */
[----:B------:R0:W5:Y:S01]  /*0060*/  @P0 LDG.E R21, [R2.64] ;  /* 0x0000000a02150981 */ /* 0x000162000c1e1900 */
[----:B------:R-:W1:Y:S01]  /*0070*/  S2UR UR6, SR_CTAID.X ;  /* 0x00000000000679c3 */ /* 0x000e620000002500 */
[----:B------:R-:W-:Y:S01]  /*0080*/  ULDC UR4, c[0x0][0x178] ;  /* 0x00005e0000047ab9 */ /* 0x000fe20000000800 */
[----:B------:R-:W-:Y:S02]  /*0090*/  IMAD.MOV.U32 R43, RZ, RZ, -0x1 ;  /* 0xffffffffff2b7424 */ /* 0x000fe400078e00ff */
[----:B------:R-:W-:Y:S02]  /*00a0*/  IMAD.MOV.U32 R46, RZ, RZ, -0x1 ;  /* 0xffffffffff2e7424 */ /* 0x000fe400078e00ff */
[----:B------:R-:W-:Y:S02]  /*00b0*/  IMAD.MOV.U32 R47, RZ, RZ, -0x1 ;  /* 0xffffffffff2f7424 */ /* 0x000fe400078e00ff */
[----:B------:R-:W-:Y:S01]  /*00c0*/  IMAD.MOV.U32 R45, RZ, RZ, -0x1 ;  /* 0xffffffffff2d7424 */ /* 0x000fe200078e00ff */
[----:B-1----:R-:W-:-:S03]  /*00d0*/  UIADD3 UR6, UR6, UR4, URZ ;  /* 0x0000000406067290 */ /* 0x002fc6000fffe03f */
[----:B------:R-:W-:Y:S02]  /*00e0*/  ULDC.64 UR4, c[0x0][0x190] ;  /* 0x0000640000047ab9 */ /* 0x000fe40000000a00 */
[----:B------:R-:W-:Y:S02]  /*00f0*/  UIMAD.WIDE UR8, UR6, 0x780, URZ ;  /* 0x00000780060878a5 */ /* 0x000fe4000f8e023f */
[----:B------:R-:W-:Y:S02]  /*0100*/  USHF.R.S32.HI UR12, URZ, 0x1f, UR6 ;  /* 0x0000001f3f0c7899 */ /* 0x000fe40008011406 */
[----:B------:R-:W-:-:S04]  /*0110*/  UIADD3 UR7, UP0, -UR8, UR4, URZ ;  /* 0x0000000408077290 */ /* 0x000fc8000ff1e13f */
[----:B------:R-:W-:Y:S02]  /*0120*/  UIADD3.X UR4, ~UR9, UR5, URZ, UP0, !UPT ;  /* 0x0000000509047290 */ /* 0x000fe400087fe53f */
[----:B------:R-:W-:-:S04]  /*0130*/  UISETP.GT.U32.AND UP0, UPT, UR7, 0x780, UPT ;  /* 0x000007800700788c */ /* 0x000fc8000bf04070 */
[----:B------:R-:W-:-:S06]  /*0140*/  UISETP.GT.AND.EX UP0, UPT, UR4, URZ, UPT, UP0 ;  /* 0x0000003f0400728c */ /* 0x000fcc000bf04300 */
[----:B------:R-:W-:Y:S01]  /*0150*/  PLOP3.LUT P1, PT, PT, PT, UP0, 0x80, 0x0 ;  /* 0x000000000000781c */ /* 0x000fe20003f2f008 */
[----:B------:R-:W-:-:S12]  /*0160*/  @!P0 IMAD.MOV.U32 R21, RZ, RZ, c[0x0][0x188] ;  /* 0x00006200ff158624 */ /* 0x000fd800078e00ff */
[----:B------:R-:W-:Y:S05]  /*0170*/  @P1 BRA `(.L_x_0) ;  /* 0x00001f7000001947 */ /* 0x000fea0003800000 */
[----:B0-----:R-:W-:-:S04]  /*0180*/  UISETP.GE.U32.AND UP0, UPT, UR7, 0x1, UPT ;  /* 0x000000010700788c */ /* 0x001fc8000bf06070 */
[----:B------:R-:W-:-:S06]  /*0190*/  UISETP.GE.AND.EX UP0, UPT, UR4, URZ, UPT, UP0 ;  /* 0x0000003f0400728c */ /* 0x000fcc000bf06300 */
[----:B------:R-:W-:-:S13]  /*01a0*/  PLOP3.LUT P0, PT, PT, PT, UP0, 0x80, 0x0 ;  /* 0x000000000000781c */ /* 0x000fda0003f0f008 */
[----:B------:R-:W-:Y:S05]  /*01b0*/  @!P0 EXIT ;  /* 0x000000000000894d */ /* 0x000fea0003800000 */
[----:B------:R-:W-:Y:S02]  /*01c0*/  UMOV UR8, 0x1e00 ;  /* 0x00001e0000087882 */ /* 0x000fe40000000000 */
[----:B------:R-:W-:Y:S02]  /*01d0*/  ULDC.64 UR4, c[0x0][0x160] ;  /* 0x0000580000047ab9 */ /* 0x000fe40000000a00 */
[----:B------:R-:W-:-:S06]  /*01e0*/  UIMAD.WIDE UR4, UR6, UR8, UR4 ;  /* 0x00000008060472a5 */ /* 0x000fcc000f8e0204 */
[----:B------:R-:W-:Y:S02]  /*01f0*/  IMAD.U32 R6, RZ, RZ, UR4 ;  /* 0x00000004ff067e24 */ /* 0x000fe4000f8e00ff */
[----:B------:R-:W-:-:S05]  /*0200*/  IMAD.U32 R7, RZ, RZ, UR5 ;  /* 0x00000005ff077e24 */ /* 0x000fca000f8e00ff */
[----:B------:R0:W2:Y:S01]  /*0210*/  LDG.E R6, [R6.64] ;  /* 0x0000000a06067981 */ /* 0x0000a2000c1e1900 */
[----:B------:R-:W-:Y:S02]  /*0220*/  IMAD.MOV.U32 R8, RZ, RZ, 0x4 ;  /* 0x00000004ff087424 */ /* 0x000fe400078e00ff */
[----:B------:R-:W-:Y:S01]  /*0230*/  IMAD.U32 R14, RZ, RZ, UR4 ;  /* 0x00000004ff0e7e24 */ /* 0x000fe2000f8e00ff */
[----:B------:R-:W1:Y:S01]  /*0240*/  S2R R20, SR_TID.X ;  /* 0x0000000000147919 */ /* 0x000e620000002100 */
[----:B------:R-:W-:-:S03]  /*0250*/  IMAD.U32 R15, RZ, RZ, UR5 ;  /* 0x00000005ff0f7e24 */ /* 0x000fc6000f8e00ff */
[----:B------:R-:W3:Y:S01]  /*0260*/  S2R R23, SR_LANEID ;  /* 0x0000000000177919 */ /* 0x000ee20000000000 */
[----:B-1----:R-:W-:Y:S02]  /*0270*/  SHF.R.U32.HI R24, RZ, 0x5, R20 ;  /* 0x00000005ff187819 */ /* 0x002fe40000011614 */
[C---:B------:R-:W-:Y:S02]  /*0280*/  LOP3.LUT R19, R20.reuse, 0x1f, RZ, 0xc0, !PT ;  /* 0x0000001f14137812 */ /* 0x040fe400078ec0ff */
[----:B------:R-:W-:Y:S01]  /*0290*/  LOP3.LUT R0, R20, 0xffffffe0, RZ, 0xc0, !PT ;  /* 0xffffffe014007812 */ /* 0x000fe200078ec0ff */
[----:B---3--:R-:W-:-:S04]  /*02a0*/  IMAD R13, R24, 0x1e0, R23 ;  /* 0x000001e0180d7824 */ /* 0x008fc800078e0217 */
[----:B------:R-:W-:Y:S01]  /*02b0*/  IMAD R19, R0, 0xf, R19 ;  /* 0x0000000f00137824 */ /* 0x000fe200078e0213 */
[C---:B------:R-:W-:Y:S01]  /*02c0*/  IADD3 R11, R13.reuse, 0x40, RZ ;  /* 0x000000400d0b7810 */ /* 0x040fe20007ffe0ff */
[CC--:B------:R-:W-:Y:S01]  /*02d0*/  IMAD.WIDE R2, R13.reuse, R8.reuse, c[0x0][0x18] ;  /* 0x000006000d027625 */ /* 0x0c0fe200078e0208 */
[----:B------:R-:W-:Y:S02]  /*02e0*/  IADD3 R5, R13, 0x20, RZ ;  /* 0x000000200d057810 */ /* 0x000fe40007ffe0ff */
[----:B------:R-:W-:Y:S01]  /*02f0*/  ISETP.GE.AND P6, PT, R19, UR7, PT ;  /* 0x0000000713007c0c */ /* 0x000fe2000bfc6270 */
[-C--:B------:R-:W-:Y:S01]  /*0300*/  IMAD.WIDE R10, R11, R8.reuse, c[0x0][0x18] ;  /* 0x000006000b0a7625 */ /* 0x080fe200078e0208 */
[----:B------:R-:W-:Y:S02]  /*0310*/  ISETP.NE.U32.AND P4, PT, R2, RZ, PT ;  /* 0x000000ff0200720c */ /* 0x000fe40003f85070 */
[----:B------:R-:W-:Y:S01]  /*0320*/  IADD3 R39, R19, 0x80, RZ ;  /* 0x0000008013277810 */ /* 0x000fe20007ffe0ff */
[----:B------:R-:W-:Y:S01]  /*0330*/  IMAD.WIDE R4, R5, R8, c[0x0][0x18] ;  /* 0x0000060005047625 */ /* 0x000fe200078e0208 */
[----:B------:R-:W-:-:S02]  /*0340*/  ISETP.NE.AND.EX P4, PT, R3, RZ, PT, P4 ;  /* 0x000000ff0300720c */ /* 0x000fc40003f85340 */
[C---:B------:R-:W-:Y:S01]  /*0350*/  IADD3 R42, R19.reuse, 0x20, RZ ;  /* 0x00000020132a7810 */ /* 0x040fe20007ffe0ff */
[C---:B------:R-:W-:Y:S01]  /*0360*/  IMAD.WIDE R2, R19.reuse, 0x4, R14 ;  /* 0x0000000413027825 */ /* 0x040fe200078e020e */
[C---:B------:R-:W-:Y:S02]  /*0370*/  IADD3 R40, R19.reuse, 0x60, RZ ;  /* 0x0000006013287810 */ /* 0x040fe40007ffe0ff */
[----:B------:R-:W-:Y:S02]  /*0380*/  ISETP.GE.AND P2, PT, R42, UR7, PT ;  /* 0x000000072a007c0c */ /* 0x000fe4000bf46270 */
[C---:B------:R-:W-:Y:S02]  /*0390*/  IADD3 R35, R19.reuse, 0x100, RZ ;  /* 0x0000010013237810 */ /* 0x040fe40007ffe0ff */
[----:B------:R-:W-:Y:S02]  /*03a0*/  ISETP.GE.AND P3, PT, R40, UR7, PT ;  /* 0x0000000728007c0c */ /* 0x000fe4000bf66270 */
[----:B------:R-:W-:-:S02]  /*03b0*/  IADD3 R41, R19, 0x40, RZ ;  /* 0x0000004013297810 */ /* 0x000fc40007ffe0ff */
[----:B------:R-:W-:Y:S02]  /*03c0*/  IADD3 R36, R19, 0xe0, RZ ;  /* 0x000000e013247810 */ /* 0x000fe40007ffe0ff */
[----:B------:R-:W-:Y:S02]  /*03d0*/  ISETP.GE.AND P1, PT, R41, UR7, PT ;  /* 0x0000000729007c0c */ /* 0x000fe4000bf26270 */
[C---:B------:R-:W-:Y:S02]  /*03e0*/  IADD3 R32, R19.reuse, 0x160, RZ ;  /* 0x0000016013207810 */ /* 0x040fe40007ffe0ff */
[C---:B------:R-:W-:Y:S02]  /*03f0*/  IADD3 R38, R19.reuse, 0xa0, RZ ;  /* 0x000000a013267810 */ /* 0x040fe40007ffe0ff */
[C---:B------:R-:W-:Y:S02]  /*0400*/  IADD3 R37, R19.reuse, 0xc0, RZ ;  /* 0x000000c013257810 */ /* 0x040fe40007ffe0ff */
[----:B------:R-:W-:-:S02]  /*0410*/  IADD3 R33, R19, 0x140, RZ ;  /* 0x0000014013217810 */ /* 0x000fc40007ffe0ff */
[C---:B------:R-:W-:Y:S02]  /*0420*/  IADD3 R30, R19.reuse, 0x1a0, RZ ;  /* 0x000001a0131e7810 */ /* 0x040fe40007ffe0ff */
[----:B------:R-:W-:Y:S02]  /*0430*/  ISETP.NE.U32.AND P0, PT, R10, RZ, PT ;  /* 0x000000ff0a00720c */ /* 0x000fe40003f05070 */
[C---:B------:R-:W-:Y:S02]  /*0440*/  IADD3 R34, R19.reuse, 0x120, RZ ;  /* 0x0000012013227810 */ /* 0x040fe40007ffe0ff */
[C---:B------:R-:W-:Y:S02]  /*0450*/  IADD3 R31, R19.reuse, 0x180, RZ ;  /* 0x00000180131f7810 */ /* 0x040fe40007ffe0ff */
[----:B------:R-:W-:Y:S02]  /*0460*/  IADD3 R19, R19, 0x1c0, RZ ;  /* 0x000001c013137810 */ /* 0x000fe40007ffe0ff */
[----:B------:R-:W-:-:S02]  /*0470*/  ISETP.NE.U32.AND P5, PT, R4, RZ, PT ;  /* 0x000000ff0400720c */ /* 0x000fc40003fa5070 */
[----:B0-----:R-:W-:Y:S02]  /*0480*/  IADD3 R7, R13, 0x80, RZ ;  /* 0x000000800d077810 */ /* 0x001fe40007ffe0ff */
[----:B------:R-:W-:Y:S02]  /*0490*/  ISETP.NE.AND.EX P5, PT, R5, RZ, PT, P5 ;  /* 0x000000ff0500720c */ /* 0x000fe40003fa5350 */
[----:B------:R-:W-:Y:S02]  /*04a0*/  IADD3 R5, R13, 0x60, RZ ;  /* 0x000000600d057810 */ /* 0x000fe40007ffe0ff */
[----:B------:R-:W-:Y:S01]  /*04b0*/  ISETP.NE.AND.EX P0, PT, R11, RZ, PT, P0 ;  /* 0x000000ff0b00720c */ /* 0x000fe20003f05300 */
[----:B--2---:R-:W-:Y:S02]  /*04c0*/  IMAD.MOV.U32 R0, RZ, RZ, R6 ;  /* 0x000000ffff007224 */ /* 0x004fe400078e0006 */
[----:B------:R0:W2:Y:S01]  /*04d0*/  @!P6 LDG.E R6, [R2.64] ;  /* 0x0000000a0206e981 */ /* 0x0000a2000c1e1900 */
[----:B------:R-:W-:Y:S01]  /*04e0*/  ISETP.GE.AND P6, PT, R39, UR7, PT ;  /* 0x0000000727007c0c */ /* 0x000fe2000bfc6270 */
[----:B------:R-:W-:-:S02]  /*04f0*/  IMAD.MOV.U32 R50, RZ, RZ, R0 ;  /* 0x000000ffff327224 */ /* 0x000fc400078e0000 */
[--C-:B------:R-:W-:Y:S02]  /*0500*/  IMAD.MOV.U32 R52, RZ, RZ, R0.reuse ;  /* 0x000000ffff347224 */ /* 0x100fe400078e0000 */
[--C-:B------:R-:W-:Y:S02]  /*0510*/  IMAD.MOV.U32 R9, RZ, RZ, R0.reuse ;  /* 0x000000ffff097224 */ /* 0x100fe400078e0000 */
[--C-:B------:R-:W-:Y:S02]  /*0520*/  IMAD.MOV.U32 R16, RZ, RZ, R0.reuse ;  /* 0x000000ffff107224 */ /* 0x100fe400078e0000 */
[----:B------:R0:W3:Y:S01]  /*0530*/  @!P2 LDG.E R52, [R2.64+0x80] ;  /* 0x0000800a0234a981 */ /* 0x0000e2000c1e1900 */
[----:B------:R-:W-:-:S03]  /*0540*/  IMAD.MOV.U32 R48, RZ, RZ, R0 ;  /* 0x000000ffff307224 */ /* 0x000fc600078e0000 */
[----:B------:R0:W4:Y:S01]  /*0550*/  @!P6 LDG.E R50, [R2.64+0x200] ;  /* 0x0002000a0232e981 */ /* 0x000122000c1e1900 */
[----:B------:R-:W-:-:S03]  /*0560*/  ISETP.GE.AND P6, PT, R35, UR7, PT ;  /* 0x0000000723007c0c */ /* 0x000fc6000bfc6270 */
[----:B------:R0:W4:Y:S01]  /*0570*/  @!P3 LDG.E R9, [R2.64+0x180] ;  /* 0x0001800a0209b981 */ /* 0x000122000c1e1900 */
[----:B------:R-:W-:Y:S01]  /*0580*/  ISETP.GE.AND P3, PT, R36, UR7, PT ;  /* 0x0000000724007c0c */ /* 0x000fe2000bf66270 */
[--C-:B------:R-:W-:Y:S02]  /*0590*/  IMAD.MOV.U32 R44, RZ, RZ, R0.reuse ;  /* 0x000000ffff2c7224 */ /* 0x100fe400078e0000 */
[----:B------:R0:W4:Y:S06]  /*05a0*/  @!P1 LDG.E R48, [R2.64+0x100] ;  /* 0x0001000a02309981 */ /* 0x00012c000c1e1900 */
[----:B------:R0:W4:Y:S01]  /*05b0*/  @!P6 LDG.E R16, [R2.64+0x400] ;  /* 0x0004000a0210e981 */ /* 0x000122000c1e1900 */
[----:B------:R-:W-:Y:S01]  /*05c0*/  ISETP.GE.AND P6, PT, R32, UR7, PT ;  /* 0x0000000720007c0c */ /* 0x000fe2000bfc6270 */
[----:B------:R-:W-:Y:S01]  /*05d0*/  IMAD.MOV.U32 R12, RZ, RZ, R0 ;  /* 0x000000ffff0c7224 */ /* 0x000fe200078e0000 */
[----:B------:R-:W-:Y:S01]  /*05e0*/  ISETP.GE.AND P2, PT, R38, UR7, PT ;  /* 0x0000000726007c0c */ /* 0x000fe2000bf46270 */
[----:B------:R0:W4:Y:S01]  /*05f0*/  @!P3 LDG.E R44, [R2.64+0x380] ;  /* 0x0003800a022cb981 */ /* 0x000122000c1e1900 */
[----:B------:R-:W-:-:S02]  /*0600*/  ISETP.GE.AND P1, PT, R37, UR7, PT ;  /* 0x0000000725007c0c */ /* 0x000fc4000bf26270 */
[----:B------:R-:W-:Y:S01]  /*0610*/  ISETP.GE.AND P3, PT, R33, UR7, PT ;  /* 0x0000000721007c0c */ /* 0x000fe2000bf66270 */
[--C-:B------:R-:W-:Y:S02]  /*0620*/  IMAD.MOV.U32 R18, RZ, RZ, R0.reuse ;  /* 0x000000ffff127224 */ /* 0x100fe400078e0000 */
[----:B------:R-:W-:-:S04]  /*0630*/  IMAD.MOV.U32 R28, RZ, RZ, R0 ;  /* 0x000000ffff1c7224 */ /* 0x000fc800078e0000 */
[----:B------:R0:W4:Y:S01]  /*0640*/  @!P6 LDG.E R12, [R2.64+0x580] ;  /* 0x0005800a020ce981 */ /* 0x000122000c1e1900 */
[----:B------:R-:W-:Y:S01]  /*0650*/  ISETP.GE.AND P6, PT, R30, UR7, PT ;  /* 0x000000071e007c0c */ /* 0x000fe2000bfc6270 */
[--C-:B------:R-:W-:Y:S02]  /*0660*/  IMAD.MOV.U32 R10, RZ, RZ, R0.reuse ;  /* 0x000000ffff0a7224 */ /* 0x100fe400078e0000 */
[----:B------:R-:W-:Y:S01]  /*0670*/  IMAD.MOV.U32 R26, RZ, RZ, R0 ;  /* 0x000000ffff1a7224 */ /* 0x000fe200078e0000 */
[----:B------:R0:W4:Y:S04]  /*0680*/  @!P2 LDG.E R18, [R2.64+0x280] ;  /* 0x0002800a0212a981 */ /* 0x000128000c1e1900 */
[----:B------:R0:W4:Y:S01]  /*0690*/  @!P1 LDG.E R28, [R2.64+0x300] ;  /* 0x0003000a021c9981 */ /* 0x000122000c1e1900 */
[----:B------:R-:W-:-:S03]  /*06a0*/  ISETP.GE.AND P2, PT, R34, UR7, PT ;  /* 0x0000000722007c0c */ /* 0x000fc6000bf46270 */
[----:B------:R0:W4:Y:S01]  /*06b0*/  @!P3 LDG.E R10, [R2.64+0x500] ;  /* 0x0005000a020ab981 */ /* 0x000122000c1e1900 */
[----:B------:R-:W-:-:S03]  /*06c0*/  ISETP.GE.AND P3, PT, R31, UR7, PT ;  /* 0x000000071f007c0c */ /* 0x000fc6000bf66270 */
[----:B------:R0:W4:Y:S01]  /*06d0*/  @!P6 LDG.E R26, [R2.64+0x680] ;  /* 0x0006800a021ae981 */ /* 0x000122000c1e1900 */
[----:B------:R-:W-:Y:S01]  /*06e0*/  ISETP.GE.AND P6, PT, R19, UR7, PT ;  /* 0x0000000713007c0c */ /* 0x000fe2000bfc6270 */
[--C-:B------:R-:W-:Y:S02]  /*06f0*/  IMAD.MOV.U32 R14, RZ, RZ, R0.reuse ;  /* 0x000000ffff0e7224 */ /* 0x100fe400078e0000 */
[----:B------:R-:W-:-:S04]  /*0700*/  IMAD.MOV.U32 R22, RZ, RZ, R0 ;  /* 0x000000ffff167224 */ /* 0x000fc800078e0000 */
[----:B------:R0:W4:Y:S04]  /*0710*/  @!P2 LDG.E R14, [R2.64+0x480] ;  /* 0x0004800a020ea981 */ /* 0x000128000c1e1900 */
[----:B------:R0:W4:Y:S04]  /*0720*/  @!P3 LDG.E R22, [R2.64+0x600] ;  /* 0x0006000a0216b981 */ /* 0x000128000c1e1900 */
[----:B------:R0:W4:Y:S01]  /*0730*/  @!P6 LDG.E R0, [R2.64+0x700] ;  /* 0x0007000a0200e981 */ /* 0x000122000c1e1900 */
[----:B------:R-:W-:-:S05]  /*0740*/  IMAD.WIDE R4, R5, R8, c[0x0][0x18] ;  /* 0x0000060005047625 */ /* 0x000fca00078e0208 */
[----:B------:R-:W-:-:S04]  /*0750*/  ISETP.NE.U32.AND P1, PT, R4, RZ, PT ;  /* 0x000000ff0400720c */ /* 0x000fc80003f25070 */
[----:B------:R-:W-:Y:S01]  /*0760*/  ISETP.NE.AND.EX P1, PT, R5, RZ, PT, P1 ;  /* 0x000000ff0500720c */ /* 0x000fe20003f25310 */
[----:B------:R-:W-:-:S05]  /*0770*/  IMAD.WIDE R4, R7, R8, c[0x0][0x18] ;  /* 0x0000060007047625 */ /* 0x000fca00078e0208 */
[----:B------:R-:W-:-:S04]  /*0780*/  ISETP.NE.U32.AND P2, PT, R4, RZ, PT ;  /* 0x000000ff0400720c */ /* 0x000fc80003f45070 */
[----:B------:R-:W-:Y:S02]  /*0790*/  ISETP.NE.AND.EX P2, PT, R5, RZ, PT, P2 ;  /* 0x000000ff0500720c */ /* 0x000fe40003f45320 */
[----:B------:R-:W-:-:S05]  /*07a0*/  IADD3 R5, R13, 0xa0, RZ ;  /* 0x000000a00d057810 */ /* 0x000fca0007ffe0ff */
[----:B------:R-:W-:-:S05]  /*07b0*/  IMAD.WIDE R4, R5, R8, c[0x0][0x18] ;  /* 0x0000060005047625 */ /* 0x000fca00078e0208 */
[----:B------:R-:W-:-:S04]  /*07c0*/  ISETP.NE.U32.AND P3, PT, R4, RZ, PT ;  /* 0x000000ff0400720c */ /* 0x000fc80003f65070 */
[----:B------:R-:W-:Y:S02]  /*07d0*/  ISETP.NE.AND.EX P3, PT, R5, RZ, PT, P3 ;  /* 0x000000ff0500720c */ /* 0x000fe40003f65330 */
[----:B------:R-:W-:-:S05]  /*07e0*/  IADD3 R5, R13, 0xc0, RZ ;  /* 0x000000c00d057810 */ /* 0x000fca0007ffe0ff */
[----:B------:R-:W-:Y:S01]  /*07f0*/  IMAD.WIDE R4, R5, R8, c[0x0][0x18] ;  /* 0x0000060005047625 */ /* 0x000fe200078e0208 */
[C---:B0-----:R-:W-:Y:S02]  /*0800*/  IADD3 R3, R13.reuse, 0x100, RZ ;  /* 0x000001000d037810 */ /* 0x041fe40007ffe0ff */
[----:B------:R-:W-:-:S03]  /*0810*/  IADD3 R7, R13, 0x140, RZ ;  /* 0x000001400d077810 */ /* 0x000fc60007ffe0ff */
[----:B------:R-:W-:-:S04]  /*0820*/  IMAD.WIDE R2, R3, R8, c[0x0][0x18] ;  /* 0x0000060003027625 */ /* 0x000fc800078e0208 */
[----:B------:R-:W-:-:S04]  /*0830*/  IMAD R15, R24, 0x20, R23 ;  /* 0x00000020180f7824 */ /* 0x000fc800078e0217 */
[----:B------:R-:W-:Y:S01]  /*0840*/  IMAD R15, R15, 0xf, RZ ;  /* 0x0000000f0f0f7824 */ /* 0x000fe200078e02ff */
[----:B--2---:R0:W-:Y:S01]  /*0850*/  @P4 STS [R13.X4], R6 ;  /* 0x000000060d004388 */ /* 0x0041e20000004800 */
[----:B------:R-:W-:-:S04]  /*0860*/  ISETP.NE.U32.AND P4, PT, R4, RZ, PT ;  /* 0x000000ff0400720c */ /* 0x000fc80003f85070 */
[----:B------:R-:W-:Y:S02]  /*0870*/  ISETP.NE.AND.EX P4, PT, R5, RZ, PT, P4 ;  /* 0x000000ff0500720c */ /* 0x000fe40003f85340 */
[----:B------:R-:W-:-:S05]  /*0880*/  IADD3 R5, R13, 0xe0, RZ ;  /* 0x000000e00d057810 */ /* 0x000fca0007ffe0ff */
[----:B------:R-:W-:Y:S01]  /*0890*/  IMAD.WIDE R4, R5, R8, c[0x0][0x18] ;  /* 0x0000060005047625 */ /* 0x000fe200078e0208 */
[----:B---3--:R-:W-:Y:S04]  /*08a0*/  @P5 STS [R13.X4+0x80], R52 ;  /* 0x000080340d005388 */ /* 0x008fe80000004800 */
[----:B------:R-:W-:-:S04]  /*08b0*/  ISETP.NE.U32.AND P5, PT, R4, RZ, PT ;  /* 0x000000ff0400720c */ /* 0x000fc80003fa5070 */
[----:B------:R-:W-:Y:S02]  /*08c0*/  ISETP.NE.AND.EX P5, PT, R5, RZ, PT, P5 ;  /* 0x000000ff0500720c */ /* 0x000fe40003fa5350 */
[----:B------:R-:W-:Y:S01]  /*08d0*/  IADD3 R5, R13, 0x120, RZ ;  /* 0x000001200d057810 */ /* 0x000fe20007ffe0ff */
[-C--:B0-----:R-:W-:Y:S01]  /*08e0*/  IMAD.WIDE R6, R7, R8.reuse, c[0x0][0x18] ;  /* 0x0000060007067625 */ /* 0x081fe200078e0208 */
[----:B----4-:R-:W-:Y:S03]  /*08f0*/  @P2 STS [R13.X4+0x200], R50 ;  /* 0x000200320d002388 */ /* 0x010fe60000004800 */
[----:B------:R-:W-:Y:S01]  /*0900*/  IMAD.WIDE R4, R5, R8, c[0x0][0x18] ;  /* 0x0000060005047625 */ /* 0x000fe200078e0208 */
[----:B------:R-:W-:Y:S01]  /*0910*/  ISETP.NE.U32.AND P2, PT, R2, RZ, PT ;  /* 0x000000ff0200720c */ /* 0x000fe20003f45070 */
[----:B------:R-:W-:Y:S03]  /*0920*/  @P0 STS [R13.X4+0x100], R48 ;  /* 0x000100300d000388 */ /* 0x000fe60000004800 */
[----:B------:R-:W-:Y:S01]  /*0930*/  ISETP.NE.U32.AND P0, PT, R4, RZ, PT ;  /* 0x000000ff0400720c */ /* 0x000fe20003f05070 */
[----:B------:R0:W-:Y:S01]  /*0940*/  @P1 STS [R13.X4+0x180], R9 ;  /* 0x000180090d001388 */ /* 0x0001e20000004800 */
[----:B------:R-:W-:-:S02]  /*0950*/  ISETP.NE.U32.AND P1, PT, R6, RZ, PT ;  /* 0x000000ff0600720c */ /* 0x000fc40003f25070 */
[----:B------:R-:W-:Y:S02]  /*0960*/  ISETP.NE.AND.EX P2, PT, R3, RZ, PT, P2 ;  /* 0x000000ff0300720c */ /* 0x000fe40003f45320 */
[----:B------:R-:W-:Y:S02]  /*0970*/  ISETP.NE.AND.EX P0, PT, R5, RZ, PT, P0 ;  /* 0x000000ff0500720c */ /* 0x000fe40003f05300 */
[----:B------:R-:W-:Y:S02]  /*0980*/  ISETP.NE.AND.EX P1, PT, R7, RZ, PT, P1 ;  /* 0x000000ff0700720c */ /* 0x000fe40003f25310 */
[C---:B------:R-:W-:Y:S02]  /*0990*/  IADD3 R3, R13.reuse, 0x160, RZ ;  /* 0x000001600d037810 */ /* 0x040fe40007ffe0ff */
[C---:B------:R-:W-:Y:S02]  /*09a0*/  IADD3 R5, R13.reuse, 0x180, RZ ;  /* 0x000001800d057810 */ /* 0x040fe40007ffe0ff */
[----:B------:R-:W-:-:S02]  /*09b0*/  IADD3 R7, R13, 0x1a0, RZ ;  /* 0x000001a00d077810 */ /* 0x000fc40007ffe0ff */
[----:B0-----:R-:W-:Y:S01]  /*09c0*/  IADD3 R9, R13, 0x1c0, RZ ;  /* 0x000001c00d097810 */ /* 0x001fe20007ffe0ff */
[----:B------:R-:W-:-:S04]  /*09d0*/  IMAD.WIDE R2, R3, R8, c[0x0][0x18] ;  /* 0x0000060003027625 */ /* 0x000fc800078e0208 */
[----:B------:R-:W-:-:S04]  /*09e0*/  IMAD.WIDE R4, R5, R8, c[0x0][0x18] ;  /* 0x0000060005047625 */ /* 0x000fc800078e0208 */
[----:B------:R-:W-:-:S04]  /*09f0*/  IMAD.WIDE R6, R7, R8, c[0x0][0x18] ;  /* 0x0000060007067625 */ /* 0x000fc800078e0208 */
[----:B------:R-:W-:Y:S01]  /*0a00*/  IMAD.WIDE R8, R9, R8, c[0x0][0x18] ;  /* 0x0000060009087625 */ /* 0x000fe200078e0208 */
[----:B------:R-:W-:Y:S01]  /*0a10*/  @P3 STS [R13.X4+0x280], R18 ;  /* 0x000280120d003388 */ /* 0x000fe20000004800 */
[----:B------:R-:W-:-:S03]  /*0a20*/  ISETP.NE.U32.AND P3, PT, R2, RZ, PT ;  /* 0x000000ff0200720c */ /* 0x000fc60003f65070 */
[----:B------:R-:W-:Y:S01]  /*0a30*/  @P4 STS [R13.X4+0x300], R28 ;  /* 0x0003001c0d004388 */ /* 0x000fe20000004800 */
[----:B------:R-:W-:-:S03]  /*0a40*/  ISETP.NE.U32.AND P4, PT, R8, RZ, PT ;  /* 0x000000ff0800720c */ /* 0x000fc60003f85070 */
[----:B------:R-:W-:Y:S01]  /*0a50*/  @P5 STS [R13.X4+0x380], R44 ;  /* 0x0003802c0d005388 */ /* 0x000fe20000004800 */
[----:B------:R-:W-:-:S03]  /*0a60*/  ISETP.NE.U32.AND P5, PT, R6, RZ, PT ;  /* 0x000000ff0600720c */ /* 0x000fc60003fa5070 */
[----:B------:R-:W-:Y:S01]  /*0a70*/  @P2 STS [R13.X4+0x400], R16 ;  /* 0x000400100d002388 */ /* 0x000fe20000004800 */
[----:B------:R-:W-:Y:S02]  /*0a80*/  ISETP.NE.U32.AND P2, PT, R4, RZ, PT ;  /* 0x000000ff0400720c */ /* 0x000fe40003f45070 */
[----:B------:R-:W-:Y:S02]  /*0a90*/  ISETP.NE.AND.EX P3, PT, R3, RZ, PT, P3 ;  /* 0x000000ff0300720c */ /* 0x000fe40003f65330 */
[----:B------:R-:W-:Y:S02]  /*0aa0*/  ISETP.NE.AND.EX P2, PT, R5, RZ, PT, P2 ;  /* 0x000000ff0500720c */ /* 0x000fe40003f45320 */
[----:B------:R-:W-:Y:S02]  /*0ab0*/  ISETP.NE.AND.EX P5, PT, R7, RZ, PT, P5 ;  /* 0x000000ff0700720c */ /* 0x000fe40003fa5350 */
[----:B------:R-:W-:Y:S01]  /*0ac0*/  ISETP.NE.AND.EX P4, PT, R9, RZ, PT, P4 ;  /* 0x000000ff0900720c */ /* 0x000fe20003f85340 */
[----:B------:R-:W-:Y:S04]  /*0ad0*/  @P0 STS [R13.X4+0x480], R14 ;  /* 0x0004800e0d000388 */ /* 0x000fe80000004800 */
[----:B------:R-:W-:Y:S04]  /*0ae0*/  @P1 STS [R13.X4+0x500], R10 ;  /* 0x0005000a0d001388 */ /* 0x000fe80000004800 */
[----:B------:R-:W-:Y:S04]  /*0af0*/  @P3 STS [R13.X4+0x580], R12 ;  /* 0x0005800c0d003388 */ /* 0x000fe80000004800 */
[----:B------:R-:W-:Y:S04]  /*0b00*/  @P2 STS [R13.X4+0x600], R22 ;  /* 0x000600160d002388 */ /* 0x000fe80000004800 */
[----:B------:R-:W-:Y:S04]  /*0b10*/  @P5 STS [R13.X4+0x680], R26 ;  /* 0x0006801a0d005388 */ /* 0x000fe80000004800 */
[----:B------:R-:W-:Y:S01]  /*0b20*/  @P4 STS [R13.X4+0x700], R0 ;  /* 0x000700000d004388 */ /* 0x000fe20000004800 */
[----:B------:R-:W-:-:S06]  /*0b30*/  NOP ;  /* 0x0000000000007918 */ /* 0x000fcc0000000000 */
[----:B------:R-:W-:Y:S04]  /*0b40*/  LDS R18, [R15.X4] ;  /* 0x000000000f127984 */ /* 0x000fe80000004800 */
[----:B------:R-:W-:Y:S04]  /*0b50*/  LDS R17, [R15.X4+0x4] ;  /* 0x000004000f117984 */ /* 0x000fe80000004800 */
[----:B------:R-:W0:Y:S04]  /*0b60*/  LDS R16, [R15.X4+0x8] ;  /* 0x000008000f107984 */ /* 0x000e280000004800 */
[----:B------:R-:W-:Y:S04]  /*0b70*/  LDS R11, [R15.X4+0xc] ;  /* 0x00000c000f0b7984 */ /* 0x000fe80000004800 */
[----:B------:R-:W1:Y:S04]  /*0b80*/  LDS R10, [R15.X4+0x10] ;  /* 0x000010000f0a7984 */ /* 0x000e680000004800 */
[----:B------:R-:W-:Y:S04]  /*0b90*/  LDS R9, [R15.X4+0x14] ;  /* 0x000014000f097984 */ /* 0x000fe80000004800 */
[----:B------:R-:W2:Y:S04]  /*0ba0*/  LDS R8, [R15.X4+0x18] ;  /* 0x000018000f087984 */ /* 0x000ea80000004800 */
[----:B------:R-:W-:Y:S04]  /*0bb0*/  LDS R7, [R15.X4+0x1c] ;  /* 0x00001c000f077984 */ /* 0x000fe80000004800 */
[----:B------:R-:W3:Y:S04]  /*0bc0*/  LDS R6, [R15.X4+0x20] ;  /* 0x000020000f067984 */ /* 0x000ee80000004800 */
[----:B------:R-:W-:Y:S04]  /*0bd0*/  LDS R5, [R15.X4+0x24] ;  /* 0x000024000f057984 */ /* 0x000fe80000004800 */
[----:B------:R-:W4:Y:S04]  /*0be0*/  LDS R4, [R15.X4+0x28] ;  /* 0x000028000f047984 */ /* 0x000f280000004800 */
[----:B------:R-:W-:Y:S04]  /*0bf0*/  LDS R3, [R15.X4+0x2c] ;  /* 0x00002c000f037984 */ /* 0x000fe80000004800 */
[----:B------:R-:W4:Y:S04]  /*0c00*/  LDS R2, [R15.X4+0x30] ;  /* 0x000030000f027984 */ /* 0x000f280000004800 */
[----:B------:R-:W-:Y:S04]  /*0c10*/  LDS R0, [R15.X4+0x34] ;  /* 0x000034000f007984 */ /* 0x000fe80000004800 */
[----:B------:R-:W4:Y:S01]  /*0c20*/  LDS R13, [R15.X4+0x38] ;  /* 0x000038000f0d7984 */ /* 0x000f220000004800 */
[----:B0-----:R-:W-:-:S04]  /*0c30*/  IADD3 R12, R16, R17, R18 ;  /* 0x00000011100c7210 */ /* 0x001fc80007ffe012 */
[----:B-1----:R-:W-:Y:S01]  /*0c40*/  IADD3 R12, R10, R11, R12 ;  /* 0x0000000b0a0c7210 */ /* 0x002fe20007ffe00c */
[----:B------:R-:W-:Y:S06]  /*0c50*/  BAR.SYNC 0x0 ;  /* 0x0000000000007b1d */ /* 0x000fec0000000000 */
[----:B--2---:R-:W-:Y:S02]  /*0c60*/  IADD3 R12, R8, R9, R12 ;  /* 0x00000009080c7210 */ /* 0x004fe40007ffe00c */
[----:B------:R-:W-:Y:S02]  /*0c70*/  ISETP.NE.AND P0, PT, RZ, UR6, PT ;  /* 0x00000006ff007c0c */ /* 0x000fe4000bf05270 */
[----:B---3--:R-:W-:-:S04]  /*0c80*/  IADD3 R12, R6, R7, R12 ;  /* 0x00000007060c7210 */ /* 0x008fc80007ffe00c */
[----:B----4-:R-:W-:-:S04]  /*0c90*/  IADD3 R12, R4, R5, R12 ;  /* 0x00000005040c7210 */ /* 0x010fc80007ffe00c */
[----:B------:R-:W-:-:S04]  /*0ca0*/  IADD3 R12, R2, R3, R12 ;  /* 0x00000003020c7210 */ /* 0x000fc80007ffe00c */
[----:B------:R-:W-:Y:S01]  /*0cb0*/  IADD3 R12, R13, R0, R12 ;  /* 0x000000000d0c7210 */ /* 0x000fe20007ffe00c */
[----:B------:R-:W-:Y:S05]  /*0cc0*/  @!P0 BRA `(.L_x_1) ;  /* 0x00000bd000008947 */ /* 0x000fea0003800000 */
[----:B------:R-:W0:Y:S01]  /*0cd0*/  SHFL.UP PT, R13, R12, 0x1, RZ ;  /* 0x042000000c0d7989 */ /* 0x000e2200000e00ff */
[C---:B------:R-:W-:Y:S02]  /*0ce0*/  ISETP.GE.AND P0, PT, R23.reuse, 0x1, PT ;  /* 0x000000011700780c */ /* 0x040fe40003f06270 */
[----:B------:R-:W-:Y:S02]  /*0cf0*/  ISETP.NE.AND P1, PT, R23, 0x1f, PT ;  /* 0x0000001f1700780c */ /* 0x000fe40003f25270 */
[C---:B------:R-:W-:Y:S02]  /*0d00*/  ISETP.NE.AND P3, PT, R24.reuse, RZ, PT ;  /* 0x000000ff1800720c */ /* 0x040fe40003f65270 */
[----:B------:R-:W-:-:S09]  /*0d10*/  ISETP.NE.AND P2, PT, R24, RZ, PT ;  /* 0x000000ff1800720c */ /* 0x000fd20003f45270 */
[----:B------:R-:W-:Y:S01]  /*0d20*/  @!P1 IMAD.SHL.U32 R26, R24, 0x4, RZ ;  /* 0x00000004181a9824 */ /* 0x000fe200078e00ff */
[----:B0-----:R-:W-:Y:S02]  /*0d30*/  SEL R13, R13, RZ, P0 ;  /* 0x000000ff0d0d7207 */ /* 0x001fe40000000000 */
[----:B------:R-:W-:-:S03]  /*0d40*/  ISETP.GE.AND P0, PT, R23, 0x2, PT ;  /* 0x000000021700780c */ /* 0x000fc60003f06270 */
[----:B------:R-:W-:-:S05]  /*0d50*/  IMAD.IADD R13, R12, 0x1, R13 ;  /* 0x000000010c0d7824 */ /* 0x000fca00078e020d */
[----:B------:R-:W0:Y:S02]  /*0d60*/  SHFL.UP PT, R14, R13, 0x2, RZ ;  /* 0x044000000d0e7989 */ /* 0x000e2400000e00ff */
        /* <DEDUP_REMOVED lines=10> */
[----:B-----5:R-:W-:-:S05]  /*0e10*/  IMAD.IADD R21, R15, 0x1, R12 ;  /* 0x000000010f157824 */ /* 0x020fca00078e020c */
[----:B------:R-:W0:Y:S02]  /*0e20*/  SHFL.UP PT, R12, R21, 0x10, RZ ;  /* 0x06000000150c7989 */ /* 0x000e2400000e00ff */
[----:B0-----:R-:W-:Y:S02]  /*0e30*/  SEL R12, R12, RZ, P0 ;  /* 0x000000ff0c0c7207 */ /* 0x001fe40000000000 */
[----:B------:R-:W-:-:S03]  /*0e40*/  ISETP.NE.AND P0, PT, R24, 0x2, PT ;  /* 0x000000021800780c */ /* 0x000fc60003f05270 */
[----:B------:R-:W-:-:S05]  /*0e50*/  IMAD.IADD R25, R21, 0x1, R12 ;  /* 0x0000000115197824 */ /* 0x000fca00078e020c */
[----:B------:R-:W-:Y:S04]  /*0e60*/  @!P1 STS [R26+0x10], R25 ;  /* 0x000010191a009388 */ /* 0x000fe80000000800 */
[----:B------:R-:W-:Y:S06]  /*0e70*/  BAR.SYNC 0x0 ;  /* 0x0000000000007b1d */ /* 0x000fec0000000000 */
[----:B------:R-:W0:Y:S01]  /*0e80*/  LDS.128 R12, [0x10] ;  /* 0x00001000ff0c7984 */ /* 0x000e220000000c00 */
[----:B------:R-:W-:-:S03]  /*0e90*/  ISETP.NE.AND P1, PT, R23, RZ, PT ;  /* 0x000000ff1700720c */ /* 0x000fc60003f25270 */
[----:B------:R-:W1:Y:S01]  /*0ea0*/  SHFL.UP PT, R22, R25, 0x1, RZ ;  /* 0x0420000019167989 */ /* 0x000e6200000e00ff */
[----:B0-----:R-:W-:-:S04]  /*0eb0*/  IMAD.IADD R13, R12, 0x1, R13 ;  /* 0x000000010c0d7824 */ /* 0x001fc800078e020d */
[C---:B------:R-:W-:Y:S01]  /*0ec0*/  IMAD.IADD R14, R13.reuse, 0x1, R14 ;  /* 0x000000010d0e7824 */ /* 0x040fe200078e020e */
[----:B------:R-:W-:Y:S02]  /*0ed0*/  SEL R12, R13, R12, !P0 ;  /* 0x0000000c0d0c7207 */ /* 0x000fe40004000000 */
[----:B------:R-:W-:Y:S01]  /*0ee0*/  ISETP.NE.AND P0, PT, R24, 0x3, PT ;  /* 0x000000031800780c */ /* 0x000fe20003f05270 */
[----:B------:R-:W-:Y:S01]  /*0ef0*/  IMAD.IADD R15, R15, 0x1, R14 ;  /* 0x000000010f0f7824 */ /* 0x000fe200078e020e */
[----:B-1----:R-:W-:Y:S02]  /*0f00*/  SEL R13, R22, RZ, P1 ;  /* 0x000000ff160d7207 */ /* 0x002fe40000800000 */
[----:B------:R-:W-:-:S05]  /*0f10*/  SEL R12, R14, R12, !P0 ;  /* 0x0000000c0e0c7207 */ /* 0x000fca0004000000 */
[----:B------:R-:W-:Y:S01]  /*0f20*/  @P2 IMAD.IADD R22, R12, 0x1, R13 ;  /* 0x000000010c162824 */ /* 0x000fe200078e020d */
[----:B------:R-:W-:Y:S05]  /*0f30*/  @P3 BRA `(.L_x_2) ;  /* 0x0000083000003947 */ /* 0x000fea0003800000 */
[----:B------:R-:W-:Y:S01]  /*0f40*/  ISETP.NE.AND P0, PT, R20, RZ, PT ;  /* 0x000000ff1400720c */ /* 0x000fe20003f05270 */
[----:B------:R-:W-:Y:S01]  /*0f50*/  IMAD.U32 R12, RZ, RZ, UR6 ;  /* 0x00000006ff0c7e24 */ /* 0x000fe2000f8e00ff */
[----:B------:R-:W-:Y:S01]  /*0f60*/  LOP3.LUT R20, RZ, R20, RZ, 0x33, !PT ;  /* 0x00000014ff147212 */ /* 0x000fe200078e33ff */
[----:B------:R-:W-:Y:S01]  /*0f70*/  IMAD.U32 R13, RZ, RZ, UR6 ;  /* 0x00000006ff0d7e24 */ /* 0x000fe2000f8e00ff */
[----:B------:R-:W-:Y:S01]  /*0f80*/  BSSY B0, `(.L_x_3) ;  /* 0x0000011000007945 */ /* 0x000fe20003800000 */
[----:B------:R-:W-:Y:S01]  /*0f90*/  IMAD.U32 R14, RZ, RZ, UR12 ;  /* 0x0000000cff0e7e24 */ /* 0x000fe2000f8e00ff */
[----:B------:R-:W-:Y:S01]  /*0fa0*/  IADD3 R28, R20, UR6, RZ ;  /* 0x00000006141c7c10 */ /* 0x000fe2000fffe0ff */
[----:B------:R-:W-:-:S04]  /*0fb0*/  IMAD.MOV.U32 R27, RZ, RZ, 0x8 ;  /* 0x00000008ff1b7424 */ /* 0x000fc800078e00ff */
[----:B------:R-:W-:Y:S02]  /*0fc0*/  IMAD.WIDE R26, R28, R27, c[0x0][0x170] ;  /* 0x00005c001c1a7625 */ /* 0x000fe400078e021b */
[----:B------:R-:W-:Y:S01]  /*0fd0*/  @!P0 LEA R12, P1, R12, c[0x0][0x170], 0x3 ;  /* 0x00005c000c0c8a11 */ /* 0x000fe200078218ff */
[----:B------:R0:W-:Y:S03]  /*0fe0*/  @!P0 STS [0xc], R15 ;  /* 0x00000c0fff008388 */ /* 0x0001e60000000800 */
[----:B------:R-:W-:Y:S01]  /*0ff0*/  @!P0 LEA.HI.X R13, R13, c[0x0][0x174], R14, 0x3, P1 ;  /* 0x00005d000d0d8a11 */ /* 0x000fe200008f1c0e */
[----:B------:R-:W-:-:S05]  /*1000*/  @!P0 IMAD.MOV.U32 R14, RZ, RZ, 0x64 ;  /* 0x00000064ff0e8424 */ /* 0x000fca00078e00ff */
[----:B------:R0:W-:Y:S03]  /*1010*/  @!P0 ST.E.64.STRONG.GPU [R12.64+0x100], R14 ;  /* 0x0001000e0c008985 */ /* 0x0001e6000c10fb0a */
.L_x_5:
[----:B------:R-:W-:Y:S06]  /*1020*/  MEMBAR.SC.CTA ;  /* 0x0000000000007992 */ /* 0x000fec0000000000 */
[----:B------:R-:W2:Y:S02]  /*1030*/  LD.E.64.STRONG.GPU R20, [R26.64+0x100] ;  /* 0x0001000a1a147980 */ /* 0x000ea4000c10fb00 */
[----:B--2---:R-:W-:Y:S01]  /*1040*/  ISETP.NE.AND P0, PT, R20, 0x63, PT ;  /* 0x000000631400780c */ /* 0x004fe20003f05270 */
[----:B------:R-:W-:-:S12]  /*1050*/  BRA.DIV ~URZ, `(.L_x_4) ;  /* 0x00002b227f007947 */ /* 0x000fd8000b800000 */
[----:B0-----:R-:W-:-:S04]  /*1060*/  VOTE.ANY R12, PT, !P0 ;  /* 0x00000000000c7806 */ /* 0x001fc800040e0100 */
[----:B------:R-:W-:-:S13]  /*1070*/  ISETP.NE.U32.AND P0, PT, R12, RZ, PT ;  /* 0x000000ff0c00720c */ /* 0x000fda0003f05070 */
.L_x_31:
[----:B------:R-:W-:Y:S05]  /*1080*/  @P0 BRA `(.L_x_5) ;  /* 0xffffff9000000947 */ /* 0x000fea000383ffff */
[----:B------:R-:W-:Y:S05]  /*1090*/  BSYNC B0 ;  /* 0x0000000000007941 */ /* 0x000fea0003800000 */
.L_x_3:
[----:B------:R-:W0:Y:S01]  /*10a0*/  S2R R23, SR_LANEID ;  /* 0x0000000000177919 */ /* 0x000e220000000000 */
[----:B------:R-:W-:Y:S01]  /*10b0*/  ISETP.NE.AND P0, PT, R20, 0x65, PT ;  /* 0x000000651400780c */ /* 0x000fe20003f05270 */
[----:B------:R-:W-:-:S11]  /*10c0*/  BRA.DIV ~URZ, `(.L_x_6) ;  /* 0x00002b027f007947 */ /* 0x000fd6000b800000 */
[----:B------:R-:W1:Y:S01]  /*10d0*/  S2R R13, SR_GEMASK ;  /* 0x00000000000d7919 */ /* 0x000e620000003c00 */
[----:B------:R-:W-:Y:S01]  /*10e0*/  VOTE.ANY R12, PT, !P0 ;  /* 0x00000000000c7806 */ /* 0x000fe200040e0100 */
[----:B------:R-:W-:Y:S01]  /*10f0*/  VOTEU.ANY UR4, UPT, PT ;  /* 0x0000000000047886 */ /* 0x000fe200038e0100 */
[C---:B0-----:R-:W-:Y:S02]  /*1100*/  IADD3 R27, R23.reuse, 0x2, RZ ;  /* 0x00000002171b7810 */ /* 0x041fe40007ffe0ff */
[----:B------:R-:W-:Y:S02]  /*1110*/  IADD3 R29, R23, 0x4, RZ ;  /* 0x00000004171d7810 */ /* 0x000fe40007ffe0ff */
[----:B------:R-:W-:Y:S02]  /*1120*/  ISETP.NE.AND P1, PT, R20, 0x65, PT ;  /* 0x000000651400780c */ /* 0x000fe40003f25270 */
[----:B-1----:R-:W-:-:S06]  /*1130*/  LOP3.LUT R13, R12, 0x80000000, R13, 0xec, !PT ;  /* 0x800000000c0d7812 */ /* 0x002fcc00078eec0d */
[----:B------:R-:W0:Y:S08]  /*1140*/  BREV R13, R13 ;  /* 0x0000000d000d7301 */ /* 0x000e300000000000 */
[----:B0-----:R-:W0:Y:S02]  /*1150*/  FLO.U32 R12, R13 ;  /* 0x0000000d000c7300 */ /* 0x001e2400000e0000 */
[----:B0-----:R-:W-:-:S04]  /*1160*/  IADD3 R12, -R12, 0x1f, RZ ;  /* 0x0000001f0c0c7810 */ /* 0x001fc80007ffe1ff */
[-C--:B------:R-:W-:Y:S01]  /*1170*/  ISETP.GE.AND P0, PT, R23, R12.reuse, PT ;  /* 0x0000000c1700720c */ /* 0x080fe20003f06270 */
[----:B------:R-:W0:Y:S03]  /*1180*/  SHFL.DOWN PT, R24, R21, 0x1, R12 ;  /* 0x0820000015187989 */ /* 0x000e2600000e000c */
[----:B0-----:R-:W-:Y:S02]  /*1190*/  SEL R24, R24, RZ, !P0 ;  /* 0x000000ff18187207 */ /* 0x001fe40004000000 */
[----:B------:R-:W-:-:S03]  /*11a0*/  ISETP.GT.AND P0, PT, R27, R12, PT ;  /* 0x0000000c1b00720c */ /* 0x000fc60003f04270 */
[----:B------:R-:W-:-:S05]  /*11b0*/  IMAD.IADD R25, R21, 0x1, R24 ;  /* 0x0000000115197824 */ /* 0x000fca00078e0218 */
[----:B------:R-:W0:Y:S02]  /*11c0*/  SHFL.DOWN PT, R24, R25, 0x2, R12 ;  /* 0x0840000019187989 */ /* 0x000e2400000e000c */
[----:B0-----:R-:W-:Y:S02]  /*11d0*/  SEL R24, R24, RZ, !P0 ;  /* 0x000000ff18187207 */ /* 0x001fe40004000000 */
[----:B------:R-:W-:-:S03]  /*11e0*/  ISETP.GT.AND P0, PT, R29, R12, PT ;  /* 0x0000000c1d00720c */ /* 0x000fc60003f04270 */
[----:B------:R-:W-:Y:S01]  /*11f0*/  IMAD.IADD R27, R25, 0x1, R24 ;  /* 0x00000001191b7824 */ /* 0x000fe200078e0218 */
[----:B------:R-:W-:-:S04]  /*1200*/  IADD3 R25, R23, 0x8, RZ ;  /* 0x0000000817197810 */ /* 0x000fc80007ffe0ff */
[----:B------:R-:W0:Y:S02]  /*1210*/  SHFL.DOWN PT, R13, R27, 0x4, R12 ;  /* 0x088000001b0d7989 */ /* 0x000e2400000e000c */
[----:B0-----:R-:W-:Y:S02]  /*1220*/  SEL R24, R13, RZ, !P0 ;  /* 0x000000ff0d187207 */ /* 0x001fe40004000000 */
[----:B------:R-:W-:Y:S02]  /*1230*/  ISETP.GT.AND P0, PT, R25, R12, PT ;  /* 0x0000000c1900720c */ /* 0x000fe40003f04270 */
[----:B------:R-:W-:Y:S01]  /*1240*/  IADD3 R25, R23, 0x10, RZ ;  /* 0x0000001017197810 */ /* 0x000fe20007ffe0ff */
[----:B------:R-:W-:-:S05]  /*1250*/  IMAD.IADD R13, R27, 0x1, R24 ;  /* 0x000000011b0d7824 */ /* 0x000fca00078e0218 */
[----:B------:R-:W0:Y:S02]  /*1260*/  SHFL.DOWN PT, R21, R13, 0x8, R12 ;  /* 0x090000000d157989 */ /* 0x000e2400000e000c */
[----:B0-----:R-:W-:Y:S02]  /*1270*/  SEL R24, R21, RZ, !P0 ;  /* 0x000000ff15187207 */ /* 0x001fe40004000000 */
[----:B------:R-:W-:-:S03]  /*1280*/  ISETP.GT.AND P0, PT, R25, R12, PT ;  /* 0x0000000c1900720c */ /* 0x000fc60003f04270 */
[----:B------:R-:W-:Y:S01]  /*1290*/  IMAD.IADD R21, R13, 0x1, R24 ;  /* 0x000000010d157824 */ /* 0x000fe200078e0218 */
[----:B------:R-:W-:-:S04]  /*12a0*/  VOTE.ANY R24, PT, P1 ;  /* 0x0000000000187806 */ /* 0x000fc800008e0100 */
[----:B------:R-:W0:Y:S01]  /*12b0*/  SHFL.DOWN PT, R20, R21, 0x10, R12 ;  /* 0x0a00000015147989 */ /* 0x000e2200000e000c */
[----:B------:R-:W-:-:S04]  /*12c0*/  LOP3.LUT R24, R24, UR4, RZ, 0xc0, !PT ;  /* 0x0000000418187c12 */ /* 0x000fc8000f8ec0ff */
[----:B------:R-:W-:Y:S02]  /*12d0*/  ISETP.EQ.U32.AND P1, PT, R24, UR4, PT ;  /* 0x0000000418007c0c */ /* 0x000fe4000bf22070 */
[----:B0-----:R-:W-:-:S05]  /*12e0*/  SEL R20, R20, RZ, !P0 ;  /* 0x000000ff14147207 */ /* 0x001fca0004000000 */
[----:B------:R-:W-:-:S05]  /*12f0*/  IMAD.IADD R29, R21, 0x1, R20 ;  /* 0x00000001151d7824 */ /* 0x000fca00078e0214 */
.L_x_32:
[----:B------:R-:W-:Y:S01]  /*1300*/  BSSY B0, `(.L_x_7) ;  /* 0x0000035000007945 */ /* 0x000fe20003800000 */
[----:B------:R-:W-:Y:S05]  /*1310*/  @!P1 BRA `(.L_x_8) ;  /* 0x0000033000009947 */ /* 0x000fea0003800000 */
[----:B------:R-:W0:Y:S04]  /*1320*/  S2R R23, SR_LANEID ;  /* 0x0000000000177919 */ /* 0x000e280000000000 */
[----:B------:R-:W1:Y:S02]  /*1330*/  S2R R44, SR_GEMASK ;  /* 0x00000000002c7919 */ /* 0x000e640000003c00 */
.L_x_13:
[----:B------:R-:W-:Y:S01]  /*1340*/  IADD3 R28, R28, -0x20, RZ ;  /* 0xffffffe01c1c7810 */ /* 0x000fe20007ffe0ff */
[----:B------:R-:W-:Y:S01]  /*1350*/  IMAD.MOV.U32 R27, RZ, RZ, 0x8 ;  /* 0x00000008ff1b7424 */ /* 0x000fe200078e00ff */
[----:B------:R-:W-:Y:S03]  /*1360*/  BSSY B1, `(.L_x_9) ;  /* 0x0000009000017945 */ /* 0x000fe60003800000 */
[----:B------:R-:W-:-:S04]  /*1370*/  IMAD.WIDE R26, R28, R27, c[0x0][0x170] ;  /* 0x00005c001c1a7625 */ /* 0x000fc800078e021b */
.L_x_11:
[----:B------:R-:W-:Y:S06]  /*1380*/  MEMBAR.SC.CTA ;  /* 0x0000000000007992 */ /* 0x000fec0000000000 */
[----:B------:R-:W2:Y:S02]  /*1390*/  LD.E.64.STRONG.GPU R20, [R26.64+0x100] ;  /* 0x0001000a1a147980 */ /* 0x000ea4000c10fb00 */
[----:B--2---:R-:W-:Y:S01]  /*13a0*/  ISETP.NE.AND P0, PT, R20, 0x63, PT ;  /* 0x000000631400780c */ /* 0x004fe20003f05270 */
[----:B------:R-:W-:-:S12]  /*13b0*/  BRA.DIV ~URZ, `(.L_x_10) ;  /* 0x00002b627f007947 */ /* 0x000fd8000b800000 */
[----:B------:R-:W-:-:S04]  /*13c0*/  VOTE.ANY R12, PT, !P0 ;  /* 0x00000000000c7806 */ /* 0x000fc800040e0100 */
[----:B------:R-:W-:-:S13]  /*13d0*/  ISETP.NE.U32.AND P0, PT, R12, RZ, PT ;  /* 0x000000ff0c00720c */ /* 0x000fda0003f05070 */
.L_x_33:
[----:B------:R-:W-:Y:S05]  /*13e0*/  @P0 BRA `(.L_x_11) ;  /* 0xffffff9000000947 */ /* 0x000fea000383ffff */
[----:B------:R-:W-:Y:S05]  /*13f0*/  BSYNC B1 ;  /* 0x0000000000017941 */ /* 0x000fea0003800000 */
.L_x_9:
[----:B------:R-:W-:Y:S01]  /*1400*/  ISETP.NE.AND P0, PT, R20, 0x65, PT ;  /* 0x000000651400780c */ /* 0x000fe20003f05270 */
[----:B------:R-:W-:-:S12]  /*1410*/  BRA.DIV ~URZ, `(.L_x_12) ;  /* 0x00002b527f007947 */ /* 0x000fd8000b800000 */
[----:B------:R-:W-:Y:S01]  /*1420*/  VOTE.ANY R13, PT, !P0 ;  /* 0x00000000000d7806 */ /* 0x000fe200040e0100 */
[----:B------:R-:W-:Y:S01]  /*1430*/  VOTEU.ANY UR4, UPT, PT ;  /* 0x0000000000047886 */ /* 0x000fe200038e0100 */
[----:B0-----:R-:W-:Y:S02]  /*1440*/  IADD3 R25, R23, 0x2, RZ ;  /* 0x0000000217197810 */ /* 0x001fe40007ffe0ff */
[----:B-1----:R-:W-:-:S06]  /*1450*/  LOP3.LUT R13, R13, 0x80000000, R44, 0xec, !PT ;  /* 0x800000000d0d7812 */ /* 0x002fcc00078eec2c */
[----:B------:R-:W0:Y:S08]  /*1460*/  BREV R13, R13 ;  /* 0x0000000d000d7301 */ /* 0x000e300000000000 */
[----:B0-----:R0:W1:Y:S02]  /*1470*/  FLO.U32 R12, R13 ;  /* 0x0000000d000c7300 */ /* 0x00106400000e0000 */
[----:B0-----:R-:W-:-:S02]  /*1480*/  IADD3 R13, R23, 0x4, RZ ;  /* 0x00000004170d7810 */ /* 0x001fc40007ffe0ff */
[----:B-1----:R-:W-:-:S04]  /*1490*/  IADD3 R12, -R12, 0x1f, RZ ;  /* 0x0000001f0c0c7810 */ /* 0x002fc80007ffe1ff */
[-C--:B------:R-:W-:Y:S01]  /*14a0*/  ISETP.GE.AND P1, PT, R23, R12.reuse, PT ;  /* 0x0000000c1700720c */ /* 0x080fe20003f26270 */
[----:B------:R-:W0:Y:S01]  /*14b0*/  SHFL.DOWN PT, R24, R21, 0x1, R12 ;  /* 0x0820000015187989 */ /* 0x000e2200000e000c */
[----:B------:R-:W-:Y:S02]  /*14c0*/  ISETP.GT.AND P0, PT, R25, R12, PT ;  /* 0x0000000c1900720c */ /* 0x000fe40003f04270 */
[----:B0-----:R-:W-:Y:S02]  /*14d0*/  SEL R25, R24, RZ, !P1 ;  /* 0x000000ff18197207 */ /* 0x001fe40004800000 */
[----:B------:R-:W-:-:S03]  /*14e0*/  ISETP.NE.AND P1, PT, R20, 0x65, PT ;  /* 0x000000651400780c */ /* 0x000fc60003f25270 */
[----:B------:R-:W-:Y:S01]  /*14f0*/  IMAD.IADD R25, R21, 0x1, R25 ;  /* 0x0000000115197824 */ /* 0x000fe200078e0219 */
[----:B------:R-:W-:-:S04]  /*1500*/  IADD3 R21, R23, 0x8, RZ ;  /* 0x0000000817157810 */ /* 0x000fc80007ffe0ff */
[----:B------:R-:W0:Y:S02]  /*1510*/  SHFL.DOWN PT, R24, R25, 0x2, R12 ;  /* 0x0840000019187989 */ /* 0x000e2400000e000c */
[----:B0-----:R-:W-:Y:S02]  /*1520*/  SEL R24, R24, RZ, !P0 ;  /* 0x000000ff18187207 */ /* 0x001fe40004000000 */
[----:B------:R-:W-:-:S03]  /*1530*/  ISETP.GT.AND P0, PT, R13, R12, PT ;  /* 0x0000000c0d00720c */ /* 0x000fc60003f04270 */
[----:B------:R-:W-:-:S05]  /*1540*/  IMAD.IADD R27, R25, 0x1, R24 ;  /* 0x00000001191b7824 */ /* 0x000fca00078e0218 */
[----:B------:R-:W0:Y:S02]  /*1550*/  SHFL.DOWN PT, R13, R27, 0x4, R12 ;  /* 0x088000001b0d7989 */ /* 0x000e2400000e000c */
[----:B0-----:R-:W-:Y:S02]  /*1560*/  SEL R24, R13, RZ, !P0 ;  /* 0x000000ff0d187207 */ /* 0x001fe40004000000 */
[----:B------:R-:W-:-:S03]  /*1570*/  ISETP.GT.AND P0, PT, R21, R12, PT ;  /* 0x0000000c1500720c */ /* 0x000fc60003f04270 */
[----:B------:R-:W-:-:S05]  /*1580*/  IMAD.IADD R13, R27, 0x1, R24 ;  /* 0x000000011b0d7824 */ /* 0x000fca00078e0218 */
[----:B------:R-:W0:Y:S02]  /*1590*/  SHFL.DOWN PT, R21, R13, 0x8, R12 ;  /* 0x090000000d157989 */ /* 0x000e2400000e000c */
[----:B0-----:R-:W-:Y:S02]  /*15a0*/  SEL R24, R21, RZ, !P0 ;  /* 0x000000ff15187207 */ /* 0x001fe40004000000 */
[----:B------:R-:W-:-:S03]  /*15b0*/  IADD3 R21, R23, 0x10, RZ ;  /* 0x0000001017157810 */ /* 0x000fc60007ffe0ff */
[----:B------:R-:W-:Y:S01]  /*15c0*/  IMAD.IADD R24, R13, 0x1, R24 ;  /* 0x000000010d187824 */ /* 0x000fe200078e0218 */
[----:B------:R-:W-:Y:S02]  /*15d0*/  ISETP.GT.AND P0, PT, R21, R12, PT ;  /* 0x0000000c1500720c */ /* 0x000fe40003f04270 */
[----:B------:R-:W-:Y:S02]  /*15e0*/  VOTE.ANY R21, PT, P1 ;  /* 0x0000000000157806 */ /* 0x000fe400008e0100 */
[----:B------:R-:W0:Y:S02]  /*15f0*/  SHFL.DOWN PT, R20, R24, 0x10, R12 ;  /* 0x0a00000018147989 */ /* 0x000e2400000e000c */
[----:B------:R-:W-:-:S04]  /*1600*/  LOP3.LUT R21, R21, UR4, RZ, 0xc0, !PT ;  /* 0x0000000415157c12 */ /* 0x000fc8000f8ec0ff */
[----:B------:R-:W-:Y:S02]  /*1610*/  ISETP.EQ.U32.AND P1, PT, R21, UR4, PT ;  /* 0x0000000415007c0c */ /* 0x000fe4000bf22070 */
[----:B0-----:R-:W-:-:S04]  /*1620*/  SEL R20, R20, RZ, !P0 ;  /* 0x000000ff14147207 */ /* 0x001fc80004000000 */
[----:B------:R-:W-:-:S07]  /*1630*/  IADD3 R29, R24, R20, R29 ;  /* 0x00000014181d7210 */ /* 0x000fce0007ffe01d */
.L_x_34:
[----:B------:R-:W-:Y:S05]  /*1640*/  @P1 BRA `(.L_x_13) ;  /* 0xfffffcf000001947 */ /* 0x000fea000383ffff */
.L_x_8:
[----:B------:R-:W-:Y:S05]  /*1650*/  BSYNC B0 ;  /* 0x0000000000007941 */ /* 0x000fea0003800000 */
.L_x_7:
[----:B------:R-:W0:Y:S01]  /*1660*/  S2R R20, SR_TID.X ;  /* 0x0000000000147919 */ /* 0x000e220000002100 */
[----:B------:R-:W-:Y:S01]  /*1670*/  BSSY B0, `(.L_x_14) ;  /* 0x000000d000007945 */ /* 0x000fe20003800000 */
[----:B------:R-:W-:Y:S02]  /*1680*/  ISETP.NE.AND P0, PT, R23, RZ, PT ;  /* 0x000000ff1700720c */ /* 0x000fe40003f05270 */
[----:B0-----:R-:W-:-:S13]  /*1690*/  ISETP.NE.AND P1, PT, R20, RZ, PT ;  /* 0x000000ff1400720c */ /* 0x001fda0003f25270 */
[----:B------:R-:W-:Y:S05]  /*16a0*/  @P1 BRA `(.L_x_15) ;  /* 0x0000009000001947 */ /* 0x000fea0003800000 */
[----:B------:R-:W0:Y:S01]  /*16b0*/  S2R R12, SR_CTAID.X ;  /* 0x00000000000c7919 */ /* 0x000e220000002500 */
[----:B------:R-:W-:Y:S02]  /*16c0*/  IMAD.MOV.U32 R13, RZ, RZ, 0x8 ;  /* 0x00000008ff0d7424 */ /* 0x000fe400078e00ff */
[----:B------:R-:W-:Y:S02]  /*16d0*/  IMAD.IADD R15, R15, 0x1, R29 ;  /* 0x000000010f0f7824 */ /* 0x000fe400078e021d */
[----:B------:R-:W-:Y:S01]  /*16e0*/  IMAD.MOV.U32 R14, RZ, RZ, 0x65 ;  /* 0x00000065ff0e7424 */ /* 0x000fe200078e00ff */
[----:B0-----:R-:W-:-:S05]  /*16f0*/  IADD3 R12, R12, c[0x0][0x178], RZ ;  /* 0x00005e000c0c7a10 */ /* 0x001fca0007ffe0ff */
[----:B------:R-:W-:-:S05]  /*1700*/  IMAD.WIDE R12, R12, R13, c[0x0][0x170] ;  /* 0x00005c000c0c7625 */ /* 0x000fca00078e020d */
[----:B------:R0:W-:Y:S04]  /*1710*/  ST.E.64.STRONG.GPU [R12.64+0x100], R14 ;  /* 0x0001000e0c007985 */ /* 0x0001e8000c10fb0a */
[----:B------:R0:W-:Y:S04]  /*1720*/  STS [0x8], R15 ;  /* 0x0000080fff007388 */ /* 0x0001e80000000800 */
[----:B------:R0:W-:Y:S02]  /*1730*/  STS [0x4], R29 ;  /* 0x0000041dff007388 */ /* 0x0001e40000000800 */
.L_x_15:
[----:B------:R-:W-:Y:S05]  /*1740*/  BSYNC B0 ;  /* 0x0000000000007941 */ /* 0x000fea0003800000 */
.L_x_14:
[----:B------:R1:W-:Y:S01]  /*1750*/  @!P0 STS [0x24], R29 ;  /* 0x0000241dff008388 */ /* 0x0003e20000000800 */
[----:B------:R-:W-:-:S03]  /*1760*/  @!P0 IMAD.MOV.U32 R22, RZ, RZ, R29 ;  /* 0x000000ffff168224 */ /* 0x000fc600078e001d */
.L_x_2:
[----:B------:R-:W-:Y:S01]  /*1770*/  WARPSYNC 0xffffffff ;  /* 0xffffffff00007948 */ /* 0x000fe20003800000 */
[----:B------:R-:W-:Y:S06]  /*1780*/  BAR.SYNC 0x0 ;  /* 0x0000000000007b1d */ /* 0x000fec0000000000 */
[----:B0-----:R-:W0:Y:S01]  /*1790*/  LDS R12, [0x24] ;  /* 0x00002400ff0c7984 */ /* 0x001e220000000800 */
[----:B------:R-:W-:-:S04]  /*17a0*/  ISETP.NE.AND P0, PT, R20, RZ, PT ;  /* 0x000000ff1400720c */ /* 0x000fc80003f05270 */
[----:B0-----:R-:W-:-:S05]  /*17b0*/  SEL R13, R12, RZ, P0 ;  /* 0x000000ff0c0d7207 */ /* 0x001fca0000000000 */
[----:B------:R-:W-:-:S04]  /*17c0*/  IMAD.IADD R13, R13, 0x1, R22 ;  /* 0x000000010d0d7824 */ /* 0x000fc800078e0216 */
        /* <DEDUP_REMOVED lines=11> */
[----:B------:R-:W-:Y:S01]  /*1880*/  IMAD.IADD R3, R3, 0x1, R4 ;  /* 0x0000000103037824 */ /* 0x000fe200078e0204 */
[----:B------:R-:W-:Y:S05]  /*1890*/  BRA `(.L_x_16) ;  /* 0x0000030000007947 */ /* 0x000fea0003800000 */
.L_x_1:
[----:B------:R-:W0:Y:S01]  /*18a0*/  SHFL.UP PT, R13, R12, 0x1, RZ ;  /* 0x042000000c0d7989 */ /* 0x000e2200000e00ff */
[C---:B------:R-:W-:Y:S02]  /*18b0*/  ISETP.GE.AND P0, PT, R23.reuse, 0x1, PT ;  /* 0x000000011700780c */ /* 0x040fe40003f06270 */
[C---:B------:R-:W-:Y:S02]  /*18c0*/  ISETP.GE.AND P1, PT, R23.reuse, 0x10, PT ;  /* 0x000000101700780c */ /* 0x040fe40003f26270 */
[----:B------:R-:W-:Y:S02]  /*18d0*/  ISETP.NE.AND P2, PT, R23, RZ, PT ;  /* 0x000000ff1700720c */ /* 0x000fe40003f45270 */
        /* <DEDUP_REMOVED lines=13> */
[----:B------:R-:W-:-:S03]  /*19b0*/  ISETP.NE.AND P0, PT, R23, 0x1f, PT ;  /* 0x0000001f1700780c */ /* 0x000fc60003f05270 */
[----:B------:R-:W-:-:S05]  /*19c0*/  IMAD.IADD R22, R15, 0x1, R12 ;  /* 0x000000010f167824 */ /* 0x000fca00078e020c */
[----:B------:R-:W0:Y:S05]  /*19d0*/  SHFL.UP PT, R12, R22, 0x10, RZ ;  /* 0x06000000160c7989 */ /* 0x000e2a00000e00ff */
[----:B------:R-:W-:Y:S01]  /*19e0*/  @!P0 IMAD.SHL.U32 R28, R24, 0x4, RZ ;  /* 0x00000004181c8824 */ /* 0x000fe200078e00ff */
[----:B0-----:R-:W-:Y:S02]  /*19f0*/  SEL R13, R12, RZ, P1 ;  /* 0x000000ff0c0d7207 */ /* 0x001fe40000800000 */
[----:B------:R-:W-:-:S03]  /*1a00*/  ISETP.NE.AND P1, PT, R24, 0x3, PT ;  /* 0x000000031800780c */ /* 0x000fc60003f25270 */
[----:B------:R-:W-:-:S05]  /*1a10*/  IMAD.IADD R25, R22, 0x1, R13 ;  /* 0x0000000116197824 */ /* 0x000fca00078e020d */
[----:B------:R-:W-:Y:S04]  /*1a20*/  @!P0 STS [R28+0x10], R25 ;  /* 0x000010191c008388 */ /* 0x000fe80000000800 */
[----:B------:R-:W-:Y:S06]  /*1a30*/  BAR.SYNC 0x0 ;  /* 0x0000000000007b1d */ /* 0x000fec0000000000 */
[----:B------:R-:W-:Y:S01]  /*1a40*/  LDS.128 R12, [0x10] ;  /* 0x00001000ff0c7984 */ /* 0x000fe20000000c00 */
[----:B------:R-:W-:-:S03]  /*1a50*/  ISETP.NE.AND P0, PT, R24, 0x2, PT ;  /* 0x000000021800780c */ /* 0x000fc60003f05270 */
[----:B------:R-:W0:Y:S02]  /*1a60*/  SHFL.UP PT, R26, R25, 0x1, RZ ;  /* 0x04200000191a7989 */ /* 0x000e2400000e00ff */
[----:B0-----:R-:W-:Y:S01]  /*1a70*/  SEL R26, R26, RZ, P2 ;  /* 0x000000ff1a1a7207 */ /* 0x001fe20001000000 */
[----:B------:R-:W-:-:S05]  /*1a80*/  IMAD.IADD R13, R12, 0x1, R13 ;  /* 0x000000010c0d7824 */ /* 0x000fca00078e020d */
[----:B------:R-:W-:Y:S01]  /*1a90*/  SEL R12, R13, R12, !P0 ;  /* 0x0000000c0d0c7207 */ /* 0x000fe20004000000 */
[----:B------:R-:W-:Y:S01]  /*1aa0*/  @!P1 IMAD.IADD R12, R14, 0x1, R13 ;  /* 0x000000010e0c9824 */ /* 0x000fe200078e020d */
[----:B------:R-:W-:-:S04]  /*1ab0*/  ISETP.NE.AND P0, PT, R24, RZ, PT ;  /* 0x000000ff1800720c */ /* 0x000fc80003f05270 */
[----:B------:R-:W-:-:S04]  /*1ac0*/  SEL R12, R12, RZ, P0 ;  /* 0x000000ff0c0c7207 */ /* 0x000fc80000000000 */
[----:B-----5:R-:W-:-:S05]  /*1ad0*/  IADD3 R13, R26, R21, R12 ;  /* 0x000000151a0d7210 */ /* 0x020fca0007ffe00c */
        /* <DEDUP_REMOVED lines=11> */
[----:B------:R-:W-:-:S02]  /*1b90*/  IMAD.IADD R3, R3, 0x1, R4 ;  /* 0x0000000103037824 */ /* 0x000fc400078e0204 */
.L_x_16:
[----:B------:R-:W0:Y:S01]  /*1ba0*/  S2R R15, SR_LANEID ;  /* 0x00000000000f7919 */ /* 0x000e220000000000 */
[----:B------:R-:W-:-:S03]  /*1bb0*/  SHF.R.U32.HI R12, RZ, 0x5, R20 ;  /* 0x00000005ff0c7819 */ /* 0x000fc60000011614 */
[----:B------:R-:W-:Y:S06]  /*1bc0*/  BAR.SYNC 0x0 ;  /* 0x0000000000007b1d */ /* 0x000fec0000000000 */
[----:B------:R-:W-:Y:S01]  /*1bd0*/  IMAD R12, R12, 0x1e0, RZ ;  /* 0x000001e00c0c7824 */ /* 0x000fe200078e02ff */
[----:B------:R-:W-:-:S03]  /*1be0*/  ISETP.NE.AND P0, PT, R20, RZ, PT ;  /* 0x000000ff1400720c */ /* 0x000fc60003f05270 */
[----:B0-----:R-:W-:Y:S02]  /*1bf0*/  IMAD R14, R15, 0xf, R12 ;  /* 0x0000000f0f0e7824 */ /* 0x001fe400078e020c */
[----:B------:R-:W-:Y:S02]  /*1c00*/  IMAD.IADD R12, R12, 0x1, R15 ;  /* 0x000000010c0c7824 */ /* 0x000fe400078e020f */
[----:B------:R-:W-:Y:S01]  /*1c10*/  IMAD.IADD R15, R2, 0x1, R3 ;  /* 0x00000001020f7824 */ /* 0x000fe200078e0203 */
[----:B------:R0:W-:Y:S03]  /*1c20*/  STS [R14.X4+0x14], R10 ;  /* 0x0000140a0e007388 */ /* 0x0001e60000004800 */
[----:B------:R-:W-:Y:S01]  /*1c30*/  IMAD.IADD R0, R0, 0x1, R15 ;  /* 0x0000000100007824 */ /* 0x000fe200078e020f */
[----:B------:R-:W-:Y:S04]  /*1c40*/  STS [R14.X4], R13 ;  /* 0x0000000d0e007388 */ /* 0x000fe80000004800 */
[----:B------:R-:W-:Y:S01]  /*1c50*/  STS [R14.X4+0x4], R18 ;  /* 0x000004120e007388 */ /* 0x000fe20000004800 */
[----:B0-----:R-:W-:-:S03]  /*1c60*/  IMAD.U32 R10, RZ, RZ, UR7 ;  /* 0x00000007ff0a7e24 */ /* 0x001fc6000f8e00ff */
[----:B------:R-:W-:Y:S04]  /*1c70*/  STS [R14.X4+0x8], R17 ;  /* 0x000008110e007388 */ /* 0x000fe80000004800 */
[----:B------:R-:W-:Y:S04]  /*1c80*/  STS [R14.X4+0xc], R16 ;  /* 0x00000c100e007388 */ /* 0x000fe80000004800 */
[----:B------:R-:W-:Y:S04]  /*1c90*/  STS [R14.X4+0x10], R11 ;  /* 0x0000100b0e007388 */ /* 0x000fe80000004800 */
[----:B------:R-:W-:Y:S04]  /*1ca0*/  STS [R14.X4+0x18], R9 ;  /* 0x000018090e007388 */ /* 0x000fe80000004800 */
[----:B------:R-:W-:Y:S04]  /*1cb0*/  STS [R14.X4+0x1c], R8 ;  /* 0x00001c080e007388 */ /* 0x000fe80000004800 */
[----:B------:R-:W-:Y:S04]  /*1cc0*/  STS [R14.X4+0x20], R7 ;  /* 0x000020070e007388 */ /* 0x000fe80000004800 */
[----:B------:R-:W-:Y:S04]  /*1cd0*/  STS [R14.X4+0x24], R6 ;  /* 0x000024060e007388 */ /* 0x000fe80000004800 */
[----:B------:R0:W-:Y:S04]  /*1ce0*/  STS [R14.X4+0x28], R5 ;  /* 0x000028050e007388 */ /* 0x0001e80000004800 */
[----:B------:R2:W-:Y:S04]  /*1cf0*/  STS [R14.X4+0x2c], R4 ;  /* 0x00002c040e007388 */ /* 0x0005e80000004800 */
[----:B------:R-:W-:Y:S01]  /*1d00*/  STS [R14.X4+0x30], R3 ;  /* 0x000030030e007388 */ /* 0x000fe20000004800 */
[----:B0-----:R-:W-:-:S03]  /*1d10*/  LOP3.LUT R5, R20, 0x1f, RZ, 0xc0, !PT ;  /* 0x0000001f14057812 */ /* 0x001fc600078ec0ff */
[----:B------:R-:W-:Y:S01]  /*1d20*/  STS [R14.X4+0x34], R15 ;  /* 0x0000340f0e007388 */ /* 0x000fe20000004800 */
[----:B--2---:R-:W-:-:S03]  /*1d30*/  LOP3.LUT R4, R20, 0xffffffe0, RZ, 0xc0, !PT ;  /* 0xffffffe014047812 */ /* 0x004fc600078ec0ff */
[----:B------:R-:W-:Y:S01]  /*1d40*/  STS [R14.X4+0x38], R0 ;  /* 0x000038000e007388 */ /* 0x000fe20000004800 */
[----:B------:R-:W-:-:S06]  /*1d50*/  NOP ;  /* 0x0000000000007918 */ /* 0x000fcc0000000000 */
[----:B------:R-:W-:Y:S01]  /*1d60*/  LDS R7, [R12.X4] ;  /* 0x000000000c077984 */ /* 0x000fe20000004800 */
[----:B------:R-:W-:-:S03]  /*1d70*/  IMAD R4, R4, 0xf, R5 ;  /* 0x0000000f04047824 */ /* 0x000fc600078e0205 */
[----:B------:R-:W-:Y:S02]  /*1d80*/  LDS R9, [R12.X4+0x80] ;  /* 0x000080000c097984 */ /* 0x000fe40000004800 */
[----:B------:R-:W-:Y:S02]  /*1d90*/  SHF.R.S32.HI R5, RZ, 0x1f, R4 ;  /* 0x0000001fff057819 */ /* 0x000fe40000011404 */
[----:B------:R-:W-:Y:S04]  /*1da0*/  LDS R11, [R12.X4+0x100] ;  /* 0x000100000c0b7984 */ /* 0x000fe80000004800 */
[----:B------:R-:W-:Y:S04]  /*1db0*/  LDS R13, [R12.X4+0x180] ;  /* 0x000180000c0d7984 */ /* 0x000fe80000004800 */
[----:B------:R-:W-:Y:S04]  /*1dc0*/  LDS R17, [R12.X4+0x200] ;  /* 0x000200000c117984 */ /* 0x000fe80000004800 */
[----:B------:R-:W-:Y:S04]  /*1dd0*/  LDS R21, [R12.X4+0x280] ;  /* 0x000280000c157984 */ /* 0x000fe80000004800 */
[----:B------:R-:W-:Y:S04]  /*1de0*/  LDS R15, [R12.X4+0x300] ;  /* 0x000300000c0f7984 */ /* 0x000fe80000004800 */
[----:B------:R-:W-:Y:S04]  /*1df0*/  LDS R23, [R12.X4+0x380] ;  /* 0x000380000c177984 */ /* 0x000fe80000004800 */
[----:B------:R-:W-:Y:S04]  /*1e00*/  LDS R25, [R12.X4+0x400] ;  /* 0x000400000c197984 */ /* 0x000fe80000004800 */
[----:B------:R-:W-:Y:S04]  /*1e10*/  LDS R27, [R12.X4+0x480] ;  /* 0x000480000c1b7984 */ /* 0x000fe80000004800 */
[----:B-1----:R-:W-:Y:S04]  /*1e20*/  LDS R29, [R12.X4+0x500] ;  /* 0x000500000c1d7984 */ /* 0x002fe80000004800 */
[----:B------:R-:W-:Y:S04]  /*1e30*/  LDS R43, [R12.X4+0x580] ;  /* 0x000580000c2b7984 */ /* 0x000fe80000004800 */
[----:B------:R-:W-:Y:S04]  /*1e40*/  LDS R45, [R12.X4+0x600] ;  /* 0x000600000c2d7984 */ /* 0x000fe80000004800 */
[----:B------:R-:W-:Y:S04]  /*1e50*/  LDS R47, [R12.X4+0x680] ;  /* 0x000680000c2f7984 */ /* 0x000fe80000004800 */
[----:B------:R-:W-:Y:S04]  /*1e60*/  LDS R49, [R12.X4+0x700] ;  /* 0x000700000c317984 */ /* 0x000fe80000004800 */
[----:B------:R-:W-:Y:S04]  /*1e70*/  @!P0 STS [0x1e00], R10 ;  /* 0x001e000aff008388 */ /* 0x000fe80000000800 */
[----:B------:R-:W-:Y:S06]  /*1e80*/  BAR.SYNC 0x0 ;  /* 0x0000000000007b1d */ /* 0x000fec0000000000 */
[----:B------:R-:W0:Y:S04]  /*1e90*/  LDS R51, [0x1e00] ;  /* 0x001e0000ff337984 */ /* 0x000e280000000800 */
[----:B------:R-:W1:Y:S02]  /*1ea0*/  S2R R0, SR_CTAID.X ;  /* 0x0000000000007919 */ /* 0x000e640000002500 */
[----:B-1----:R-:W-:-:S05]  /*1eb0*/  IADD3 R3, R0, c[0x0][0x178], RZ ;  /* 0x00005e0000037a10 */ /* 0x002fca0007ffe0ff */
[----:B------:R-:W-:Y:S01]  /*1ec0*/  IMAD.WIDE R2, R3, 0x780, R4 ;  /* 0x0000078003027825 */ /* 0x000fe200078e0204 */
[----:B0-----:R-:W-:-:S04]  /*1ed0*/  ISETP.GE.AND P3, PT, R4, R51, PT ;  /* 0x000000330400720c */ /* 0x001fc80003f66270 */
[----:B------:R-:W-:Y:S02]  /*1ee0*/  LEA R4, P0, R2, c[0x0][0x168], 0x2 ;  /* 0x00005a0002047a11 */ /* 0x000fe400078010ff */
[-C--:B------:R-:W-:Y:S02]  /*1ef0*/  ISETP.GE.AND P4, PT, R42, R51.reuse, PT ;  /* 0x000000332a00720c */ /* 0x080fe40003f86270 */
[----:B------:R-:W-:Y:S02]  /*1f00*/  LEA.HI.X R5, R2, c[0x0][0x16c], R3, 0x2, P0 ;  /* 0x00005b0002057a11 */ /* 0x000fe400000f1403 */
[-C--:B------:R-:W-:Y:S02]  /*1f10*/  ISETP.GE.AND P5, PT, R41, R51.reuse, PT ;  /* 0x000000332900720c */ /* 0x080fe40003fa6270 */
[-C--:B------:R-:W-:Y:S02]  /*1f20*/  ISETP.GE.AND P6, PT, R40, R51.reuse, PT ;  /* 0x000000332800720c */ /* 0x080fe40003fc6270 */
[-C--:B------:R-:W-:Y:S01]  /*1f30*/  ISETP.GE.AND P0, PT, R39, R51.reuse, PT ;  /* 0x000000332700720c */ /* 0x080fe20003f06270 */
[----:B------:R0:W-:Y:S01]  /*1f40*/  @!P3 STG.E [R4.64], R7 ;  /* 0x000000070400b986 */ /* 0x0001e2000c10190a */
[----:B------:R-:W-:-:S02]  /*1f50*/  ISETP.GE.AND P1, PT, R38, R51, PT ;  /* 0x000000332600720c */ /* 0x000fc40003f26270 */
[-C--:B------:R-:W-:Y:S01]  /*1f60*/  ISETP.GE.AND P2, PT, R37, R51.reuse, PT ;  /* 0x000000332500720c */ /* 0x080fe20003f46270 */
[----:B------:R0:W-:Y:S01]  /*1f70*/  @!P4 STG.E [R4.64+0x80], R9 ;  /* 0x000080090400c986 */ /* 0x0001e2000c10190a */
[-C--:B------:R-:W-:Y:S02]  /*1f80*/  ISETP.GE.AND P3, PT, R36, R51.reuse, PT ;  /* 0x000000332400720c */ /* 0x080fe40003f66270 */
[-C--:B------:R-:W-:Y:S01]  /*1f90*/  ISETP.GE.AND P4, PT, R35, R51.reuse, PT ;  /* 0x000000332300720c */ /* 0x080fe20003f86270 */
[----:B------:R0:W-:Y:S01]  /*1fa0*/  @!P5 STG.E [R4.64+0x100], R11 ;  /* 0x0001000b0400d986 */ /* 0x0001e2000c10190a */
[----:B------:R-:W-:-:S03]  /*1fb0*/  ISETP.GE.AND P5, PT, R34, R51, PT ;  /* 0x000000332200720c */ /* 0x000fc60003fa6270 */
        /* <DEDUP_REMOVED lines=10> */
[----:B------:R0:W-:Y:S04]  /*2060*/  @!P4 STG.E [R4.64+0x400], R25 ;  /* 0x000400190400c986 */ /* 0x0001e8000c10190a */
[----:B------:R0:W-:Y:S04]  /*2070*/  @!P5 STG.E [R4.64+0x480], R27 ;  /* 0x0004801b0400d986 */ /* 0x0001e8000c10190a */
[----:B------:R0:W-:Y:S04]  /*2080*/  @!P6 STG.E [R4.64+0x500], R29 ;  /* 0x0005001d0400e986 */ /* 0x0001e8000c10190a */
[----:B------:R0:W-:Y:S04]  /*2090*/  @!P0 STG.E [R4.64+0x580], R43 ;  /* 0x0005802b04008986 */ /* 0x0001e8000c10190a */
[----:B------:R0:W-:Y:S04]  /*20a0*/  @!P1 STG.E [R4.64+0x600], R45 ;  /* 0x0006002d04009986 */ /* 0x0001e8000c10190a */
[----:B------:R0:W-:Y:S01]  /*20b0*/  @!P2 STG.E [R4.64+0x680], R47 ;  /* 0x0006802f0400a986 */ /* 0x0001e2000c10190a */
[----:B------:R-:W-:Y:S05]  /*20c0*/  @P3 EXIT ;  /* 0x000000000000394d */ /* 0x000fea0003800000 */
[----:B------:R-:W-:Y:S01]  /*20d0*/  STG.E [R4.64+0x700], R49 ;  /* 0x0007003104007986 */ /* 0x000fe2000c10190a */
[----:B------:R-:W-:Y:S05]  /*20e0*/  EXIT ;  /* 0x000000000000794d */ /* 0x000fea0003800000 */
.L_x_0:
[----:B0-----:R-:W0:Y:S02]  /*20f0*/  S2R R34, SR_TID.X ;  /* 0x0000000000227919 */ /* 0x001e240000002100 */
[----:B0-----:R-:W-:-:S02]  /*2100*/  LOP3.LUT R0, R34, 0x1f, RZ, 0xc0, !PT ;  /* 0x0000001f22007812 */ /* 0x001fc400078ec0ff */
[----:B------:R-:W-:-:S05]  /*2110*/  LOP3.LUT R3, R34, 0xffffffe0, RZ, 0xc0, !PT ;  /* 0xffffffe022037812 */ /* 0x000fca00078ec0ff */
[----:B------:R-:W-:-:S05]  /*2120*/  IMAD R0, R3, 0xf, R0 ;  /* 0x0000000f03007824 */ /* 0x000fca00078e0200 */
[----:B------:R-:W-:-:S04]  /*2130*/  IADD3 R31, P0, R0, UR8, RZ ;  /* 0x00000008001f7c10 */ /* 0x000fc8000ff1e0ff */
[----:B------:R-:W-:Y:S01]  /*2140*/  LEA.HI.X.SX32 R0, R0, UR9, 0x1, P0 ;  /* 0x0000000900007c11 */ /* 0x000fe200080f0eff */
[----:B------:R-:W-:-:S03]  /*2150*/  IMAD.SHL.U32 R32, R31, 0x4, RZ ;  /* 0x000000041f207824 */ /* 0x000fc600078e00ff */
[----:B------:R-:W-:Y:S02]  /*2160*/  SHF.L.U64.HI R31, R31, 0x2, R0 ;  /* 0x000000021f1f7819 */ /* 0x000fe40000010200 */
[----:B------:R-:W-:-:S04]  /*2170*/  IADD3 R6, P0, R32, c[0x0][0x160], RZ ;  /* 0x0000580020067a10 */ /* 0x000fc80007f1e0ff */
[----:B------:R-:W-:-:S05]  /*2180*/  IADD3.X R7, R31, c[0x0][0x164], RZ, P0, !PT ;  /* 0x000059001f077a10 */ /* 0x000fca00007fe4ff */
[----:B------:R0:W2:Y:S04]  /*2190*/  LDG.E R48, [R6.64] ;  /* 0x0000000a06307981 */ /* 0x0000a8000c1e1900 */
[----:B------:R0:W3:Y:S04]  /*21a0*/  LDG.E R50, [R6.64+0x80] ;  /* 0x0000800a06327981 */ /* 0x0000e8000c1e1900 */
[----:B------:R0:W4:Y:S04]  /*21b0*/  LDG.E R44, [R6.64+0x100] ;  /* 0x0001000a062c7981 */ /* 0x000128000c1e1900 */
        /* <DEDUP_REMOVED lines=11> */
[----:B------:R0:W4:Y:S01]  /*2270*/  LDG.E R36, [R6.64+0x700] ;  /* 0x0007000a06247981 */ /* 0x000122000c1e1900 */
[----:B------:R-:W-:Y:S01]  /*2280*/  SHF.R.U32.HI R22, RZ, 0x5, R34 ;  /* 0x00000005ff167819 */ /* 0x000fe20000011622 */
[----:B------:R-:W-:-:S02]  /*2290*/  IMAD.MOV.U32 R16, RZ, RZ, 0x4 ;  /* 0x00000004ff107424 */ /* 0x000fc400078e00ff */
[----:B------:R-:W1:Y:S02]  /*22a0*/  S2R R23, SR_LANEID ;  /* 0x0000000000177919 */ /* 0x000e640000000000 */
[----:B------:R-:W-:-:S04]  /*22b0*/  IMAD R20, R22, 0x1e0, RZ ;  /* 0x000001e016147824 */ /* 0x000fc800078e02ff */
[----:B-1----:R-:W-:Y:S02]  /*22c0*/  IMAD.IADD R19, R20, 0x1, R23 ;  /* 0x0000000114137824 */ /* 0x002fe400078e0217 */
[----:B------:R-:W-:Y:S02]  /*22d0*/  IMAD R15, R23, 0xf, R20 ;  /* 0x0000000f170f7824 */ /* 0x000fe400078e0214 */
[CC--:B------:R-:W-:Y:S01]  /*22e0*/  IMAD.WIDE R2, R19.reuse, R16.reuse, c[0x0][0x18] ;  /* 0x0000060013027625 */ /* 0x0c0fe200078e0210 */
[C---:B------:R-:W-:Y:S02]  /*22f0*/  IADD3 R5, R19.reuse, 0x20, RZ ;  /* 0x0000002013057810 */ /* 0x040fe40007ffe0ff */
[----:B0-----:R-:W-:Y:S02]  /*2300*/  IADD3 R7, R19, 0x40, RZ ;  /* 0x0000004013077810 */ /* 0x001fe40007ffe0ff */
[----:B------:R-:W-:Y:S01]  /*2310*/  ISETP.NE.U32.AND P3, PT, R2, RZ, PT ;  /* 0x000000ff0200720c */ /* 0x000fe20003f65070 */
[----:B------:R-:W-:Y:S01]  /*2320*/  IMAD.WIDE R4, R5, R16, c[0x0][0x18] ;  /* 0x0000060005047625 */ /* 0x000fe200078e0210 */
[----:B------:R-:W-:-:S02]  /*2330*/  IADD3 R9, R19, 0xa0, RZ ;  /* 0x000000a013097810 */ /* 0x000fc40007ffe0ff */
[----:B------:R-:W-:Y:S01]  /*2340*/  ISETP.NE.AND.EX P3, PT, R3, RZ, PT, P3 ;  /* 0x000000ff0300720c */ /* 0x000fe20003f65330 */
[-C--:B------:R-:W-:Y:S01]  /*2350*/  IMAD.WIDE R2, R7, R16.reuse, c[0x0][0x18] ;  /* 0x0000060007027625 */ /* 0x080fe200078e0210 */
[----:B------:R-:W-:Y:S02]  /*2360*/  ISETP.NE.U32.AND P5, PT, R4, RZ, PT ;  /* 0x000000ff0400720c */ /* 0x000fe40003fa5070 */
[----:B------:R-:W-:Y:S01]  /*2370*/  IADD3 R7, R19, 0x80, RZ ;  /* 0x0000008013077810 */ /* 0x000fe20007ffe0ff */
[-C--:B------:R-:W-:Y:S01]  /*2380*/  IMAD.WIDE R8, R9, R16.reuse, c[0x0][0x18] ;  /* 0x0000060009087625 */ /* 0x080fe200078e0210 */
[----:B------:R-:W-:Y:S02]  /*2390*/  ISETP.NE.AND.EX P5, PT, R5, RZ, PT, P5 ;  /* 0x000000ff0500720c */ /* 0x000fe40003fa5350 */
[----:B------:R-:W-:Y:S01]  /*23a0*/  IADD3 R5, R19, 0x60, RZ ;  /* 0x0000006013057810 */ /* 0x000fe20007ffe0ff */
[----:B------:R-:W-:Y:S01]  /*23b0*/  IMAD.WIDE R6, R7, R16, c[0x0][0x18] ;  /* 0x0000060007067625 */ /* 0x000fe200078e0210 */
[----:B------:R-:W-:-:S02]  /*23c0*/  ISETP.NE.U32.AND P4, PT, R2, RZ, PT ;  /* 0x000000ff0200720c */ /* 0x000fc40003f85070 */
[----:B------:R-:W-:Y:S01]  /*23d0*/  IADD3 R11, R19, 0xc0, RZ ;  /* 0x000000c0130b7810 */ /* 0x000fe20007ffe0ff */
[-C--:B------:R-:W-:Y:S01]  /*23e0*/  IMAD.WIDE R4, R5, R16.reuse, c[0x0][0x18] ;  /* 0x0000060005047625 */ /* 0x080fe200078e0210 */
[----:B------:R-:W-:Y:S02]  /*23f0*/  ISETP.NE.U32.AND P0, PT, R6, RZ, PT ;  /* 0x000000ff0600720c */ /* 0x000fe40003f05070 */
[----:B------:R-:W-:Y:S01]  /*2400*/  ISETP.NE.AND.EX P4, PT, R3, RZ, PT, P4 ;  /* 0x000000ff0300720c */ /* 0x000fe20003f85340 */
[----:B------:R-:W-:Y:S01]  /*2410*/  IMAD.WIDE R10, R11, R16, c[0x0][0x18] ;  /* 0x000006000b0a7625 */ /* 0x000fe200078e0210 */
[----:B------:R-:W-:Y:S02]  /*2420*/  ISETP.NE.U32.AND P6, PT, R4, RZ, PT ;  /* 0x000000ff0400720c */ /* 0x000fe40003fc5070 */
[----:B------:R-:W-:Y:S02]  /*2430*/  IADD3 R3, R19, 0xe0, RZ ;  /* 0x000000e013037810 */ /* 0x000fe40007ffe0ff */
[----:B------:R-:W-:-:S02]  /*2440*/  ISETP.NE.AND.EX P6, PT, R5, RZ, PT, P6 ;  /* 0x000000ff0500720c */ /* 0x000fc40003fc5360 */
[----:B------:R-:W-:Y:S01]  /*2450*/  ISETP.NE.AND.EX P0, PT, R7, RZ, PT, P0 ;  /* 0x000000ff0700720c */ /* 0x000fe20003f05300 */
[-C--:B------:R-:W-:Y:S01]  /*2460*/  IMAD.WIDE R2, R3, R16.reuse, c[0x0][0x18] ;  /* 0x0000060003027625 */ /* 0x080fe200078e0210 */
[C---:B------:R-:W-:Y:S02]  /*2470*/  IADD3 R5, R19.reuse, 0x100, RZ ;  /* 0x0000010013057810 */ /* 0x040fe40007ffe0ff */
[----:B------:R-:W-:Y:S02]  /*2480*/  IADD3 R7, R19, 0x120, RZ ;  /* 0x0000012013077810 */ /* 0x000fe40007ffe0ff */
[----:B------:R-:W-:Y:S01]  /*2490*/  ISETP.NE.U32.AND P2, PT, R8, RZ, PT ;  /* 0x000000ff0800720c */ /* 0x000fe20003f45070 */
[-C--:B------:R-:W-:Y:S01]  /*24a0*/  IMAD.WIDE R4, R5, R16.reuse, c[0x0][0x18] ;  /* 0x0000060005047625 */ /* 0x080fe200078e0210 */
[----:B------:R-:W-:Y:S02]  /*24b0*/  ISETP.NE.U32.AND P1, PT, R10, RZ, PT ;  /* 0x000000ff0a00720c */ /* 0x000fe40003f25070 */
[----:B------:R-:W-:Y:S01]  /*24c0*/  ISETP.NE.AND.EX P2, PT, R9, RZ, PT, P2 ;  /* 0x000000ff0900720c */ /* 0x000fe20003f45320 */
[----:B------:R-:W-:Y:S01]  /*24d0*/  IMAD.WIDE R6, R7, R16, c[0x0][0x18] ;  /* 0x0000060007067625 */ /* 0x000fe200078e0210 */
[----:B------:R-:W-:-:S02]  /*24e0*/  ISETP.NE.AND.EX P1, PT, R11, RZ, PT, P1 ;  /* 0x000000ff0b00720c */ /* 0x000fc40003f25310 */
[C---:B------:R-:W-:Y:S02]  /*24f0*/  IADD3 R9, R19.reuse, 0x140, RZ ;  /* 0x0000014013097810 */ /* 0x040fe40007ffe0ff */
[----:B------:R-:W-:-:S03]  /*2500*/  IADD3 R17, R19, 0x1c0, RZ ;  /* 0x000001c013117810 */ /* 0x000fc60007ffe0ff */
[----:B------:R-:W-:Y:S01]  /*2510*/  IMAD.WIDE R8, R9, R16, c[0x0][0x18] ;  /* 0x0000060009087625 */ /* 0x000fe200078e0210 */
[----:B--2---:R-:W-:Y:S01]  /*2520*/  @P3 STS [R19.X4], R48 ;  /* 0x0000003013003388 */ /* 0x004fe20000004800 */
[----:B------:R-:W-:-:S03]  /*2530*/  ISETP.NE.U32.AND P3, PT, R2, RZ, PT ;  /* 0x000000ff0200720c */ /* 0x000fc60003f65070 */
[----:B---3--:R-:W-:Y:S01]  /*2540*/  @P5 STS [R19.X4+0x80], R50 ;  /* 0x0000803213005388 */ /* 0x008fe20000004800 */
[----:B------:R-:W-:Y:S02]  /*2550*/  ISETP.NE.U32.AND P5, PT, R6, RZ, PT ;  /* 0x000000ff0600720c */ /* 0x000fe40003fa5070 */
[----:B------:R-:W-:Y:S01]  /*2560*/  ISETP.NE.AND.EX P3, PT, R3, RZ, PT, P3 ;  /* 0x000000ff0300720c */ /* 0x000fe20003f65330 */
[----:B----4-:R-:W-:Y:S01]  /*2570*/  @P4 STS [R19.X4+0x100], R44 ;  /* 0x0001002c13004388 */ /* 0x010fe20000004800 */
[----:B------:R-:W-:Y:S02]  /*2580*/  ISETP.NE.U32.AND P4, PT, R4, RZ, PT ;  /* 0x000000ff0400720c */ /* 0x000fe40003f85070 */
[----:B------:R-:W-:Y:S01]  /*2590*/  ISETP.NE.AND.EX P5, PT, R7, RZ, PT, P5 ;  /* 0x000000ff0700720c */ /* 0x000fe20003fa5350 */
[----:B------:R-:W-:Y:S01]  /*25a0*/  @P6 STS [R19.X4+0x180], R42 ;  /* 0x0001802a13006388 */ /* 0x000fe20000004800 */
[----:B------:R-:W-:Y:S02]  /*25b0*/  ISETP.NE.AND.EX P4, PT, R5, RZ, PT, P4 ;  /* 0x000000ff0500720c */ /* 0x000fe40003f85340 */
[C---:B------:R-:W-:Y:S01]  /*25c0*/  IADD3 R3, R19.reuse, 0x160, RZ ;  /* 0x0000016013037810 */ /* 0x040fe20007ffe0ff */
[----:B------:R-:W-:Y:S01]  /*25d0*/  @P0 STS [R19.X4+0x200], R40 ;  /* 0x0002002813000388 */ /* 0x000fe20000004800 */
[----:B------:R-:W-:-:S02]  /*25e0*/  IADD3 R5, R19, 0x180, RZ ;  /* 0x0000018013057810 */ /* 0x000fc40007ffe0ff */
[----:B------:R-:W-:Y:S01]  /*25f0*/  IADD3 R7, R19, 0x1a0, RZ ;  /* 0x000001a013077810 */ /* 0x000fe20007ffe0ff */
[-C--:B------:R-:W-:Y:S01]  /*2600*/  IMAD.WIDE R2, R3, R16.reuse, c[0x0][0x18] ;  /* 0x0000060003027625 */ /* 0x080fe200078e0210 */
[----:B------:R-:W-:Y:S01]  /*2610*/  @P2 STS [R19.X4+0x280], R38 ;  /* 0x0002802613002388 */ /* 0x000fe20000004800 */
[----:B------:R-:W-:Y:S02]  /*2620*/  ISETP.NE.U32.AND P6, PT, R8, RZ, PT ;  /* 0x000000ff0800720c */ /* 0x000fe40003fc5070 */
[-C--:B------:R-:W-:Y:S01]  /*2630*/  IMAD.WIDE R4, R5, R16.reuse, c[0x0][0x18] ;  /* 0x0000060005047625 */ /* 0x080fe200078e0210 */
[----:B------:R-:W-:Y:S01]  /*2640*/  @P1 STS [R19.X4+0x300], R18 ;  /* 0x0003001213001388 */ /* 0x000fe20000004800 */
[----:B------:R-:W-:Y:S02]  /*2650*/  ISETP.NE.U32.AND P1, PT, R2, RZ, PT ;  /* 0x000000ff0200720c */ /* 0x000fe40003f25070 */
[----:B------:R-:W-:Y:S01]  /*2660*/  IMAD.WIDE R6, R7, R16, c[0x0][0x18] ;  /* 0x0000060007067625 */ /* 0x000fe200078e0210 */
[----:B------:R-:W-:Y:S01]  /*2670*/  @P3 STS [R19.X4+0x380], R0 ;  /* 0x0003800013003388 */ /* 0x000fe20000004800 */
[----:B------:R-:W-:-:S02]  /*2680*/  ISETP.NE.U32.AND P0, PT, R4, RZ, PT ;  /* 0x000000ff0400720c */ /* 0x000fc40003f05070 */
[----:B------:R-:W-:Y:S01]  /*2690*/  IMAD.WIDE R16, R17, R16, c[0x0][0x18] ;  /* 0x0000060011107625 */ /* 0x000fe200078e0210 */
[----:B------:R-:W-:Y:S01]  /*26a0*/  ISETP.NE.U32.AND P3, PT, R6, RZ, PT ;  /* 0x000000ff0600720c */ /* 0x000fe20003f65070 */
[----:B------:R-:W-:Y:S01]  /*26b0*/  @P4 STS [R19.X4+0x400], R12 ;  /* 0x0004000c13004388 */ /* 0x000fe20000004800 */
[----:B------:R-:W-:Y:S02]  /*26c0*/  ISETP.NE.AND.EX P6, PT, R9, RZ, PT, P6 ;  /* 0x000000ff0900720c */ /* 0x000fe40003fc5360 */
[----:B------:R-:W-:Y:S01]  /*26d0*/  ISETP.NE.U32.AND P2, PT, R16, RZ, PT ;  /* 0x000000ff1000720c */ /* 0x000fe20003f45070 */
[----:B------:R-:W-:Y:S01]  /*26e0*/  @P5 STS [R19.X4+0x480], R14 ;  /* 0x0004800e13005388 */ /* 0x000fe20000004800 */
[----:B------:R-:W-:Y:S02]  /*26f0*/  ISETP.NE.AND.EX P1, PT, R3, RZ, PT, P1 ;  /* 0x000000ff0300720c */ /* 0x000fe40003f25310 */
[----:B------:R-:W-:Y:S02]  /*2700*/  ISETP.NE.AND.EX P0, PT, R5, RZ, PT, P0 ;  /* 0x000000ff0500720c */ /* 0x000fe40003f05300 */
[----:B------:R-:W-:-:S02]  /*2710*/  ISETP.NE.AND.EX P3, PT, R7, RZ, PT, P3 ;  /* 0x000000ff0700720c */ /* 0x000fc40003f65330 */
[----:B------:R-:W-:-:S03]  /*2720*/  ISETP.NE.AND.EX P2, PT, R17, RZ, PT, P2 ;  /* 0x000000ff1100720c */ /* 0x000fc60003f45320 */
[----:B------:R-:W-:Y:S04]  /*2730*/  @P6 STS [R19.X4+0x500], R24 ;  /* 0x0005001813006388 */ /* 0x000fe80000004800 */
[----:B------:R-:W-:Y:S04]  /*2740*/  @P1 STS [R19.X4+0x580], R26 ;  /* 0x0005801a13001388 */ /* 0x000fe80000004800 */
[----:B------:R-:W-:Y:S01]  /*2750*/  @P0 STS [R19.X4+0x600], R28 ;  /* 0x0006001c13000388 */ /* 0x000fe20000004800 */
[----:B------:R-:W-:-:S03]  /*2760*/  ISETP.NE.AND P0, PT, RZ, UR6, PT ;  /* 0x00000006ff007c0c */ /* 0x000fc6000bf05270 */
        /* <DEDUP_REMOVED lines=15> */
[----:B------:R-:W4:Y:S01]  /*2860*/  LDS R2, [R15.X4+0x30] ;  /* 0x000030000f027984 */ /* 0x000f220000004800 */
[----:B0-----:R-:W-:-:S03]  /*2870*/  IADD3 R12, R16, R17, R18 ;  /* 0x00000011100c7210 */ /* 0x001fc60007ffe012 */
[----:B------:R-:W-:Y:S04]  /*2880*/  LDS R0, [R15.X4+0x34] ;  /* 0x000034000f007984 */ /* 0x000fe80000004800 */
[----:B------:R-:W0:Y:S01]  /*2890*/  LDS R13, [R15.X4+0x38] ;  /* 0x000038000f0d7984 */ /* 0x000e220000004800 */
[----:B-1----:R-:W-:-:S04]  /*28a0*/  IADD3 R12, R10, R11, R12 ;  /* 0x0000000b0a0c7210 */ /* 0x002fc80007ffe00c */
[----:B--2---:R-:W-:-:S04]  /*28b0*/  IADD3 R12, R8, R9, R12 ;  /* 0x00000009080c7210 */ /* 0x004fc80007ffe00c */
[----:B---3--:R-:W-:-:S04]  /*28c0*/  IADD3 R12, R6, R7, R12 ;  /* 0x00000007060c7210 */ /* 0x008fc80007ffe00c */
[----:B----4-:R-:W-:-:S04]  /*28d0*/  IADD3 R12, R4, R5, R12 ;  /* 0x00000005040c7210 */ /* 0x010fc80007ffe00c */
[----:B------:R-:W-:-:S04]  /*28e0*/  IADD3 R12, R2, R3, R12 ;  /* 0x00000003020c7210 */ /* 0x000fc80007ffe00c */
[----:B0-----:R-:W-:Y:S01]  /*28f0*/  IADD3 R12, R13, R0, R12 ;  /* 0x000000000d0c7210 */ /* 0x001fe20007ffe00c */
[----:B------:R-:W-:Y:S06]  /*2900*/  BAR.SYNC 0x0 ;  /* 0x0000000000007b1d */ /* 0x000fec0000000000 */
[----:B------:R-:W-:Y:S05]  /*2910*/  @!P0 BRA `(.L_x_17) ;  /* 0x00000ba000008947 */ /* 0x000fea0003800000 */
[----:B------:R-:W0:Y:S01]  /*2920*/  SHFL.UP PT, R13, R12, 0x1, RZ ;  /* 0x042000000c0d7989 */ /* 0x000e2200000e00ff */
[C---:B------:R-:W-:Y:S02]  /*2930*/  ISETP.GE.AND P0, PT, R23.reuse, 0x1, PT ;  /* 0x000000011700780c */ /* 0x040fe40003f06270 */
[----:B------:R-:W-:-:S02]  /*2940*/  ISETP.GE.AND P1, PT, R23, 0x10, PT ;  /* 0x000000101700780c */ /* 0x000fc40003f26270 */
[C---:B------:R-:W-:Y:S02]  /*2950*/  ISETP.NE.AND P2, PT, R22.reuse, RZ, PT ;  /* 0x000000ff1600720c */ /* 0x040fe40003f45270 */
        /* <DEDUP_REMOVED lines=16> */
[----:B------:R-:W0:Y:S02]  /*2a60*/  SHFL.UP PT, R12, R24, 0x10, RZ ;  /* 0x06000000180c7989 */ /* 0x000e2400000e00ff */
[----:B0-----:R-:W-:Y:S02]  /*2a70*/  SEL R13, R12, RZ, P1 ;  /* 0x000000ff0c0d7207 */ /* 0x001fe40000800000 */
[----:B------:R-:W-:-:S03]  /*2a80*/  ISETP.NE.AND P1, PT, R23, RZ, PT ;  /* 0x000000ff1700720c */ /* 0x000fc60003f25270 */
[----:B------:R-:W-:-:S05]  /*2a90*/  IMAD.IADD R25, R24, 0x1, R13 ;  /* 0x0000000118197824 */ /* 0x000fca00078e020d */
[----:B------:R-:W-:Y:S04]  /*2aa0*/  @!P0 STS [R22.X4+0x10], R25 ;  /* 0x0000101916008388 */ /* 0x000fe80000004800 */
[----:B------:R-:W-:Y:S06]  /*2ab0*/  BAR.SYNC 0x0 ;  /* 0x0000000000007b1d */ /* 0x000fec0000000000 */
[----:B------:R-:W0:Y:S01]  /*2ac0*/  LDS.128 R12, [0x10] ;  /* 0x00001000ff0c7984 */ /* 0x000e220000000c00 */
[----:B------:R-:W-:-:S03]  /*2ad0*/  ISETP.NE.AND P0, PT, R22, 0x2, PT ;  /* 0x000000021600780c */ /* 0x000fc60003f05270 */
[----:B-----5:R-:W1:Y:S01]  /*2ae0*/  SHFL.UP PT, R21, R25, 0x1, RZ ;  /* 0x0420000019157989 */ /* 0x020e6200000e00ff */
        /* <DEDUP_REMOVED lines=23> */
.L_x_21:
[----:B------:R-:W-:Y:S06]  /*2c60*/  MEMBAR.SC.CTA ;  /* 0x0000000000007992 */ /* 0x000fec0000000000 */
[----:B------:R-:W2:Y:S02]  /*2c70*/  LD.E.64.STRONG.GPU R22, [R26.64+0x100] ;  /* 0x0001000a1a167980 */ /* 0x000ea4000c10fb00 */
[----:B--2---:R-:W-:Y:S01]  /*2c80*/  ISETP.NE.AND P1, PT, R22, 0x63, PT ;  /* 0x000000631600780c */ /* 0x004fe20003f25270 */
[----:B------:R-:W-:-:S12]  /*2c90*/  BRA.DIV ~URZ, `(.L_x_20) ;  /* 0x000016127f007947 */ /* 0x000fd8000b800000 */
[----:B0-----:R-:W-:-:S04]  /*2ca0*/  VOTE.ANY R12, PT, !P1 ;  /* 0x00000000000c7806 */ /* 0x001fc800048e0100 */
[----:B------:R-:W-:-:S13]  /*2cb0*/  ISETP.NE.U32.AND P1, PT, R12, RZ, PT ;  /* 0x000000ff0c00720c */ /* 0x000fda0003f25070 */
.L_x_35:
[----:B------:R-:W-:Y:S05]  /*2cc0*/  @P1 BRA `(.L_x_21) ;  /* 0xffffff9000001947 */ /* 0x000fea000383ffff */
[----:B------:R-:W-:Y:S05]  /*2cd0*/  BSYNC B0 ;  /* 0x0000000000007941 */ /* 0x000fea0003800000 */
.L_x_19:
[----:B------:R-:W0:Y:S01]  /*2ce0*/  S2R R29, SR_LANEID ;  /* 0x00000000001d7919 */ /* 0x000e220000000000 */
[----:B------:R-:W-:Y:S01]  /*2cf0*/  ISETP.NE.AND P1, PT, R22, 0x65, PT ;  /* 0x000000651600780c */ /* 0x000fe20003f25270 */
[----:B------:R-:W-:-:S11]  /*2d00*/  BRA.DIV ~URZ, `(.L_x_22) ;  /* 0x000015f27f007947 */ /* 0x000fd6000b800000 */
[----:B------:R-:W1:Y:S01]  /*2d10*/  S2R R13, SR_GEMASK ;  /* 0x00000000000d7919 */ /* 0x000e620000003c00 */
[----:B------:R-:W-:Y:S01]  /*2d20*/  VOTE.ANY R12, PT, !P1 ;  /* 0x00000000000c7806 */ /* 0x000fe200048e0100 */
[----:B------:R-:W-:Y:S01]  /*2d30*/  VOTEU.ANY UR4, UPT, PT ;  /* 0x0000000000047886 */ /* 0x000fe200038e0100 */
[----:B0-----:R-:W-:Y:S02]  /*2d40*/  IADD3 R27, R29, 0x2, RZ ;  /* 0x000000021d1b7810 */ /* 0x001fe40007ffe0ff */
[----:B-1----:R-:W-:-:S06]  /*2d50*/  LOP3.LUT R12, R12, 0x80000000, R13, 0xec, !PT ;  /* 0x800000000c0c7812 */ /* 0x002fcc00078eec0d */
[----:B------:R-:W0:Y:S08]  /*2d60*/  BREV R12, R12 ;  /* 0x0000000c000c7301 */ /* 0x000e300000000000 */
[----:B0-----:R-:W0:Y:S02]  /*2d70*/  FLO.U32 R13, R12 ;  /* 0x0000000c000d7300 */ /* 0x001e2400000e0000 */
[----:B0-----:R-:W-:-:S04]  /*2d80*/  IADD3 R24, -R13, 0x1f, RZ ;  /* 0x0000001f0d187810 */ /* 0x001fc80007ffe1ff */
[-C--:B------:R-:W-:Y:S01]  /*2d90*/  ISETP.GE.AND P1, PT, R29, R24.reuse, PT ;  /* 0x000000181d00720c */ /* 0x080fe20003f26270 */
[----:B------:R-:W0:Y:S03]  /*2da0*/  SHFL.DOWN PT, R13, R23, 0x1, R24 ;  /* 0x08200000170d7989 */ /* 0x000e2600000e0018 */
        /* <DEDUP_REMOVED lines=11> */
[----:B------:R-:W-:-:S03]  /*2e60*/  ISETP.GT.AND P1, PT, R13, R24, PT ;  /* 0x000000180d00720c */ /* 0x000fc60003f24270 */
[----:B------:R-:W-:Y:S01]  /*2e70*/  IMAD.IADD R23, R25, 0x1, R12 ;  /* 0x0000000119177824 */ /* 0x000fe200078e020c */
[----:B------:R-:W-:-:S04]  /*2e80*/  IADD3 R25, R29, 0x10, RZ ;  /* 0x000000101d197810 */ /* 0x000fc80007ffe0ff */
[----:B------:R-:W0:Y:S02]  /*2e90*/  SHFL.DOWN PT, R12, R23, 0x8, R24 ;  /* 0x09000000170c7989 */ /* 0x000e2400000e0018 */
[----:B0-----:R-:W-:Y:S02]  /*2ea0*/  SEL R12, R12, RZ, !P1 ;  /* 0x000000ff0c0c7207 */ /* 0x001fe40004800000 */
[----:B------:R-:W-:-:S03]  /*2eb0*/  ISETP.NE.AND P1, PT, R22, 0x65, PT ;  /* 0x000000651600780c */ /* 0x000fc60003f25270 */
[----:B------:R-:W-:-:S05]  /*2ec0*/  IMAD.IADD R13, R23, 0x1, R12 ;  /* 0x00000001170d7824 */ /* 0x000fca00078e020c */
[----:B------:R-:W0:Y:S05]  /*2ed0*/  SHFL.DOWN PT, R12, R13, 0x10, R24 ;  /* 0x0a0000000d0c7989 */ /* 0x000e2a00000e0018 */
[----:B------:R-:W-:Y:S02]  /*2ee0*/  VOTE.ANY R22, PT, P1 ;  /* 0x0000000000167806 */ /* 0x000fe400008e0100 */
[----:B------:R-:W-:Y:S02]  /*2ef0*/  ISETP.GT.AND P1, PT, R25, R24, PT ;  /* 0x000000181900720c */ /* 0x000fe40003f24270 */
[----:B------:R-:W-:-:S04]  /*2f00*/  LOP3.LUT R22, R22, UR4, RZ, 0xc0, !PT ;  /* 0x0000000416167c12 */ /* 0x000fc8000f8ec0ff */
[----:B------:R-:W-:Y:S02]  /*2f10*/  ISETP.EQ.U32.AND P2, PT, R22, UR4, PT ;  /* 0x0000000416007c0c */ /* 0x000fe4000bf42070 */
[----:B0-----:R-:W-:-:S05]  /*2f20*/  SEL R12, R12, RZ, !P1 ;  /* 0x000000ff0c0c7207 */ /* 0x001fca0004800000 */
[----:B------:R-:W-:-:S05]  /*2f30*/  IMAD.IADD R30, R13, 0x1, R12 ;  /* 0x000000010d1e7824 */ /* 0x000fca00078e020c */
.L_x_36:
[----:B------:R-:W-:Y:S01]  /*2f40*/  BSSY B0, `(.L_x_23) ;  /* 0x0000035000007945 */ /* 0x000fe20003800000 */
[----:B------:R-:W-:Y:S05]  /*2f50*/  @!P2 BRA `(.L_x_24) ;  /* 0x000003300000a947 */ /* 0x000fea0003800000 */
[----:B------:R-:W0:Y:S04]  /*2f60*/  S2R R29, SR_LANEID ;  /* 0x00000000001d7919 */ /* 0x000e280000000000 */
[----:B------:R-:W1:Y:S02]  /*2f70*/  S2R R33, SR_GEMASK ;  /* 0x0000000000217919 */ /* 0x000e640000003c00 */
.L_x_29:
[----:B------:R-:W-:Y:S01]  /*2f80*/  IADD3 R28, R28, -0x20, RZ ;  /* 0xffffffe01c1c7810 */ /* 0x000fe20007ffe0ff */
[----:B------:R-:W-:Y:S01]  /*2f90*/  IMAD.MOV.U32 R27, RZ, RZ, 0x8 ;  /* 0x00000008ff1b7424 */ /* 0x000fe200078e00ff */
[----:B------:R-:W-:Y:S03]  /*2fa0*/  BSSY B1, `(.L_x_25) ;  /* 0x0000009000017945 */ /* 0x000fe60003800000 */
[----:B------:R-:W-:-:S04]  /*2fb0*/  IMAD.WIDE R26, R28, R27, c[0x0][0x170] ;  /* 0x00005c001c1a7625 */ /* 0x000fc800078e021b */
.L_x_27:
[----:B------:R-:W-:Y:S06]  /*2fc0*/  MEMBAR.SC.CTA ;  /* 0x0000000000007992 */ /* 0x000fec0000000000 */
[----:B------:R-:W2:Y:S02]  /*2fd0*/  LD.E.64.STRONG.GPU R22, [R26.64+0x100] ;  /* 0x0001000a1a167980 */ /* 0x000ea4000c10fb00 */
[----:B--2---:R-:W-:Y:S01]  /*2fe0*/  ISETP.NE.AND P1, PT, R22, 0x63, PT ;  /* 0x000000631600780c */ /* 0x004fe20003f25270 */
[----:B------:R-:W-:-:S12]  /*2ff0*/  BRA.DIV ~URZ, `(.L_x_26) ;  /* 0x000016527f007947 */ /* 0x000fd8000b800000 */
[----:B------:R-:W-:-:S04]  /*3000*/  VOTE.ANY R12, PT, !P1 ;  /* 0x00000000000c7806 */ /* 0x000fc800048e0100 */
[----:B------:R-:W-:-:S13]  /*3010*/  ISETP.NE.U32.AND P1, PT, R12, RZ, PT ;  /* 0x000000ff0c00720c */ /* 0x000fda0003f25070 */
.L_x_37:
[----:B------:R-:W-:Y:S05]  /*3020*/  @P1 BRA `(.L_x_27) ;  /* 0xffffff9000001947 */ /* 0x000fea000383ffff */
[----:B------:R-:W-:Y:S05]  /*3030*/  BSYNC B1 ;  /* 0x0000000000017941 */ /* 0x000fea0003800000 */
.L_x_25:
[----:B------:R-:W-:Y:S01]  /*3040*/  ISETP.NE.AND P1, PT, R22, 0x65, PT ;  /* 0x000000651600780c */ /* 0x000fe20003f25270 */
[----:B------:R-:W-:-:S12]  /*3050*/  BRA.DIV ~URZ, `(.L_x_28) ;  /* 0x000016427f007947 */ /* 0x000fd8000b800000 */
[----:B------:R-:W-:Y:S01]  /*3060*/  VOTE.ANY R12, PT, !P1 ;  /* 0x00000000000c7806 */ /* 0x000fe200048e0100 */
[----:B------:R-:W-:Y:S01]  /*3070*/  VOTEU.ANY UR4, UPT, PT ;  /* 0x0000000000047886 */ /* 0x000fe200038e0100 */
[C---:B0-----:R-:W-:Y:S02]  /*3080*/  IADD3 R26, R29.reuse, 0x2, RZ ;  /* 0x000000021d1a7810 */ /* 0x041fe40007ffe0ff */
[----:B-1----:R-:W-:Y:S02]  /*3090*/  LOP3.LUT R12, R12, 0x80000000, R33, 0xec, !PT ;  /* 0x800000000c0c7812 */ /* 0x002fe400078eec21 */
[----:B------:R-:W-:-:S04]  /*30a0*/  IADD3 R36, R29, 0x4, RZ ;  /* 0x000000041d247810 */ /* 0x000fc80007ffe0ff */
        /* <DEDUP_REMOVED lines=27> */
[----:B0-----:R-:W-:-:S04]  /*3260*/  SEL R24, R24, RZ, !P1 ;  /* 0x000000ff18187207 */ /* 0x001fc80004800000 */
[----:B------:R-:W-:-:S07]  /*3270*/  IADD3 R30, R23, R24, R30 ;  /* 0x00000018171e7210 */ /* 0x000fce0007ffe01e */
.L_x_38:
[----:B------:R-:W-:Y:S05]  /*3280*/  @P2 BRA `(.L_x_29) ;  /* 0xfffffcf000002947 */ /* 0x000fea000383ffff */
.L_x_24:
[----:B------:R-:W-:Y:S05]  /*3290*/  BSYNC B0 ;  /* 0x0000000000007941 */ /* 0x000fea0003800000 */
.L_x_23:
[----:B------:R-:W-:Y:S01]  /*32a0*/  IMAD.U32 R12, RZ, RZ, UR6 ;  /* 0x00000006ff0c7e24 */ /* 0x000fe2000f8e00ff */
[----:B------:R-:W-:Y:S01]  /*32b0*/  ISETP.NE.AND P2, PT, R29, RZ, PT ;  /* 0x000000ff1d00720c */ /* 0x000fe20003f45270 */
[----:B------:R-:W-:Y:S02]  /*32c0*/  IMAD.U32 R13, RZ, RZ, UR6 ;  /* 0x00000006ff0d7e24 */ /* 0x000fe4000f8e00ff */
[----:B------:R-:W-:Y:S01]  /*32d0*/  IMAD.U32 R14, RZ, RZ, UR12 ;  /* 0x0000000cff0e7e24 */ /* 0x000fe2000f8e00ff */
[----:B------:R-:W-:Y:S01]  /*32e0*/  @!P0 LEA R12, P1, R12, c[0x0][0x170], 0x3 ;  /* 0x00005c000c0c8a11 */ /* 0x000fe200078218ff */
[----:B------:R-:W-:-:S03]  /*32f0*/  @!P0 IMAD.IADD R15, R15, 0x1, R30 ;  /* 0x000000010f0f8824 */ /* 0x000fc600078e021e */
[----:B------:R-:W-:Y:S01]  /*3300*/  @!P0 LEA.HI.X R13, R13, c[0x0][0x174], R14, 0x3, P1 ;  /* 0x00005d000d0d8a11 */ /* 0x000fe200008f1c0e */
[----:B------:R-:W-:-:S04]  /*3310*/  @!P0 IMAD.MOV.U32 R14, RZ, RZ, 0x65 ;  /* 0x00000065ff0e8424 */ /* 0x000fc800078e00ff */
[----:B------:R-:W-:Y:S01]  /*3320*/  @!P2 IMAD.MOV.U32 R21, RZ, RZ, R30 ;  /* 0x000000ffff15a224 */ /* 0x000fe200078e001e */
[----:B------:R0:W-:Y:S04]  /*3330*/  @!P0 ST.E.64.STRONG.GPU [R12.64+0x100], R14 ;  /* 0x0001000e0c008985 */ /* 0x0001e8000c10fb0a */
[----:B------:R0:W-:Y:S04]  /*3340*/  @!P0 STS [0x8], R15 ;  /* 0x0000080fff008388 */ /* 0x0001e80000000800 */
[----:B------:R0:W-:Y:S04]  /*3350*/  @!P0 STS [0x4], R30 ;  /* 0x0000041eff008388 */ /* 0x0001e80000000800 */
[----:B------:R0:W-:Y:S02]  /*3360*/  @!P2 STS [0x24], R30 ;  /* 0x0000241eff00a388 */ /* 0x0001e40000000800 */
.L_x_18:
        /* <DEDUP_REMOVED lines=21> */
.L_x_17:
        /* <DEDUP_REMOVED lines=25> */
[----:B------:R-:W-:Y:S01]  /*3650*/  LDS.128 R12, [0x10] ;  /* 0x00001000ff0c7984 */ /* 0x000fe20000000c00 */
[----:B------:R-:W-:-:S03]  /*3660*/  ISETP.NE.AND P0, PT, R22, 0x2, PT ;  /* 0x000000021600780c */ /* 0x000fc60003f05270 */
[----:B------:R-:W0:Y:S02]  /*3670*/  SHFL.UP PT, R26, R25, 0x1, RZ ;  /* 0x04200000191a7989 */ /* 0x000e2400000e00ff */
[----:B0-----:R-:W-:Y:S01]  /*3680*/  SEL R26, R26, RZ, P2 ;  /* 0x000000ff1a1a7207 */ /* 0x001fe20001000000 */
[----:B------:R-:W-:-:S04]  /*3690*/  IMAD.IADD R13, R12, 0x1, R13 ;  /* 0x000000010c0d7824 */ /* 0x000fc800078e020d */
[C---:B------:R-:W-:Y:S01]  /*36a0*/  IMAD.IADD R14, R13.reuse, 0x1, R14 ;  /* 0x000000010d0e7824 */ /* 0x040fe200078e020e */
[----:B------:R-:W-:Y:S02]  /*36b0*/  SEL R12, R13, R12, !P0 ;  /* 0x0000000c0d0c7207 */ /* 0x000fe40004000000 */
[----:B------:R-:W-:-:S04]  /*36c0*/  ISETP.NE.AND P0, PT, R22, 0x3, PT ;  /* 0x000000031600780c */ /* 0x000fc80003f05270 */
[----:B------:R-:W-:Y:S02]  /*36d0*/  SEL R12, R14, R12, !P0 ;  /* 0x0000000c0e0c7207 */ /* 0x000fe40004000000 */
[----:B------:R-:W-:Y:S02]  /*36e0*/  ISETP.NE.AND P0, PT, R34, RZ, PT ;  /* 0x000000ff2200720c */ /* 0x000fe40003f05270 */
[----:B------:R-:W-:-:S04]  /*36f0*/  SEL R12, R12, RZ, P1 ;  /* 0x000000ff0c0c7207 */ /* 0x000fc80000800000 */
[----:B-----5:R-:W-:-:S05]  /*3700*/  IADD3 R13, R26, R21, R12 ;  /* 0x000000151a0d7210 */ /* 0x020fca0007ffe00c */
[----:B------:R-:W-:-:S04]  /*3710*/  IMAD.IADD R18, R18, 0x1, R13 ;  /* 0x0000000112127824 */ /* 0x000fc800078e020d */
[----:B------:R-:W-:-:S04]  /*3720*/  IMAD.IADD R17, R17, 0x1, R18 ;  /* 0x0000000111117824 */ /* 0x000fc800078e0212 */
[----:B------:R-:W-:-:S04]  /*3730*/  IMAD.IADD R16, R16, 0x1, R17 ;  /* 0x0000000110107824 */ /* 0x000fc800078e0211 */
[----:B------:R-:W-:-:S04]  /*3740*/  IMAD.IADD R11, R11, 0x1, R16 ;  /* 0x000000010b0b7824 */ /* 0x000fc800078e0210 */
[----:B------:R-:W-:-:S04]  /*3750*/  IMAD.IADD R10, R10, 0x1, R11 ;  /* 0x000000010a0a7824 */ /* 0x000fc800078e020b */
[----:B------:R-:W-:Y:S02]  /*3760*/  IMAD.IADD R23, R9, 0x1, R10 ;  /* 0x0000000109177824 */ /* 0x000fe400078e020a */
[----:B------:R-:W-:Y:S02]  /*3770*/  @!P0 IMAD.MOV.U32 R9, RZ, RZ, c[0x0][0x174] ;  /* 0x00005d00ff098624 */ /* 0x000fe400078e00ff */
[----:B------:R-:W-:Y:S02]  /*3780*/  IMAD.IADD R12, R8, 0x1, R23 ;  /* 0x00000001080c7824 */ /* 0x000fe400078e0217 */
[----:B------:R-:W-:Y:S02]  /*3790*/  @!P0 IMAD.MOV.U32 R8, RZ, RZ, c[0x0][0x170] ;  /* 0x00005c00ff088624 */ /* 0x000fe400078e00ff */
[----:B------:R-:W-:Y:S01]  /*37a0*/  IMAD.IADD R25, R7, 0x1, R12 ;  /* 0x0000000107197824 */ /* 0x000fe200078e020c */
[----:B------:R-:W-:-:S03]  /*37b0*/  IADD3 R7, R14, R15, R21 ;  /* 0x0000000f0e077210 */ /* 0x000fc60007ffe015 */
[----:B------:R-:W-:Y:S02]  /*37c0*/  IMAD.IADD R14, R6, 0x1, R25 ;  /* 0x00000001060e7824 */ /* 0x000fe400078e0219 */
[----:B------:R-:W-:Y:S02]  /*37d0*/  @!P0 IMAD.MOV.U32 R6, RZ, RZ, 0x65 ;  /* 0x00000065ff068424 */ /* 0x000fe400078e00ff */
[----:B------:R-:W-:-:S03]  /*37e0*/  IMAD.IADD R5, R5, 0x1, R14 ;  /* 0x0000000105057824 */ /* 0x000fc600078e020e */
[----:B------:R0:W-:Y:S01]  /*37f0*/  @!P0 ST.E.64.STRONG.GPU [R8.64+0x100], R6 ;  /* 0x0001000608008985 */ /* 0x0001e2000c10fb0a */
[----:B------:R-:W-:-:S04]  /*3800*/  IMAD.IADD R4, R4, 0x1, R5 ;  /* 0x0000000104047824 */ /* 0x000fc800078e0205 */
[----:B------:R-:W-:-:S04]  /*3810*/  IMAD.IADD R3, R3, 0x1, R4 ;  /* 0x0000000103037824 */ /* 0x000fc800078e0204 */
[----:B------:R-:W-:-:S04]  /*3820*/  IMAD.IADD R15, R2, 0x1, R3 ;  /* 0x00000001020f7824 */ /* 0x000fc800078e0203 */
[----:B------:R-:W-:-:S02]  /*3830*/  IMAD.IADD R0, R0, 0x1, R15 ;  /* 0x0000000100007824 */ /* 0x000fc400078e020f */
.L_x_30:
[----:B0-----:R-:W0:Y:S04]  /*3840*/  S2R R7, SR_LANEID ;  /* 0x0000000000077919 */ /* 0x001e280000000000 */
[----:B------:R-:W-:Y:S06]  /*3850*/  BAR.SYNC 0x0 ;  /* 0x0000000000007b1d */ /* 0x000fec0000000000 */
[----:B------:R-:W-:-:S04]  /*3860*/  IADD3 R32, P0, R32, c[0x0][0x168], RZ ;  /* 0x00005a0020207a10 */ /* 0x000fc80007f1e0ff */
[----:B------:R-:W-:Y:S01]  /*3870*/  IADD3.X R33, R31, c[0x0][0x16c], RZ, P0, !PT ;  /* 0x00005b001f217a10 */ /* 0x000fe200007fe4ff */
[----:B0-----:R-:W-:-:S05]  /*3880*/  IMAD R20, R7, 0xf, R20 ;  /* 0x0000000f07147824 */ /* 0x001fca00078e0214 */
[----:B------:R-:W-:Y:S04]  /*3890*/  STS [R20.X4], R13 ;  /* 0x0000000d14007388 */ /* 0x000fe80000004800 */
[----:B------:R-:W-:Y:S04]  /*38a0*/  STS [R20.X4+0x4], R18 ;  /* 0x0000041214007388 */ /* 0x000fe80000004800 */
        /* <DEDUP_REMOVED lines=12> */
[----:B------:R-:W-:Y:S01]  /*3970*/  STS [R20.X4+0x38], R0 ;  /* 0x0000380014007388 */ /* 0x000fe20000004800 */
[----:B------:R-:W-:-:S06]  /*3980*/  NOP ;  /* 0x0000000000007918 */ /* 0x000fcc0000000000 */
[----:B------:R-:W0:Y:S04]  /*3990*/  LDS R7, [R19.X4] ;  /* 0x0000000013077984 */ /* 0x000e280000004800 */
[----:B------:R-:W1:Y:S04]  /*39a0*/  LDS R9, [R19.X4+0x80] ;  /* 0x0000800013097984 */ /* 0x000e680000004800 */
[----:B------:R-:W2:Y:S04]  /*39b0*/  LDS R11, [R19.X4+0x100] ;  /* 0x00010000130b7984 */ /* 0x000ea80000004800 */
[----:B------:R-:W3:Y:S04]  /*39c0*/  LDS R13, [R19.X4+0x180] ;  /* 0x00018000130d7984 */ /* 0x000ee80000004800 */
[----:B------:R-:W4:Y:S04]  /*39d0*/  LDS R17, [R19.X4+0x200] ;  /* 0x0002000013117984 */ /* 0x000f280000004800 */
[----:B------:R-:W5:Y:S04]  /*39e0*/  LDS R5, [R19.X4+0x280] ;  /* 0x0002800013057984 */ /* 0x000f680000004800 */
[----:B------:R-:W1:Y:S04]  /*39f0*/  LDS R21, [R19.X4+0x300] ;  /* 0x0003000013157984 */ /* 0x000e680000004800 */
[----:B------:R-:W2:Y:S04]  /*3a00*/  LDS R3, [R19.X4+0x380] ;  /* 0x0003800013037984 */ /* 0x000ea80000004800 */
[----:B------:R-:W3:Y:S04]  /*3a10*/  LDS R15, [R19.X4+0x400] ;  /* 0x00040000130f7984 */ /* 0x000ee80000004800 */
[----:B------:R-:W4:Y:S04]  /*3a20*/  LDS R23, [R19.X4+0x480] ;  /* 0x0004800013177984 */ /* 0x000f280000004800 */
[----:B------:R-:W5:Y:S04]  /*3a30*/  LDS R25, [R19.X4+0x500] ;  /* 0x0005000013197984 */ /* 0x000f680000004800 */
[----:B------:R-:W5:Y:S04]  /*3a40*/  LDS R27, [R19.X4+0x580] ;  /* 0x00058000131b7984 */ /* 0x000f680000004800 */
[----:B------:R-:W5:Y:S04]  /*3a50*/  LDS R29, [R19.X4+0x600] ;  /* 0x00060000131d7984 */ /* 0x000f680000004800 */
[----:B------:R-:W5:Y:S04]  /*3a60*/  LDS R35, [R19.X4+0x680] ;  /* 0x0006800013237984 */ /* 0x000f680000004800 */
[----:B------:R-:W5:Y:S04]  /*3a70*/  LDS R37, [R19.X4+0x700] ;  /* 0x0007000013257984 */ /* 0x000f680000004800 */
[----:B0-----:R-:W-:Y:S04]  /*3a80*/  STG.E [R32.64], R7 ;  /* 0x0000000720007986 */ /* 0x001fe8000c10190a */
[----:B-1----:R-:W-:Y:S04]  /*3a90*/  STG.E [R32.64+0x80], R9 ;  /* 0x0000800920007986 */ /* 0x002fe8000c10190a */
[----:B--2---:R-:W-:Y:S04]  /*3aa0*/  STG.E [R32.64+0x100], R11 ;  /* 0x0001000b20007986 */ /* 0x004fe8000c10190a */
[----:B---3--:R-:W-:Y:S04]  /*3ab0*/  STG.E [R32.64+0x180], R13 ;  /* 0x0001800d20007986 */ /* 0x008fe8000c10190a */
[----:B----4-:R-:W-:Y:S04]  /*3ac0*/  STG.E [R32.64+0x200], R17 ;  /* 0x0002001120007986 */ /* 0x010fe8000c10190a */
[----:B-----5:R-:W-:Y:S04]  /*3ad0*/  STG.E [R32.64+0x280], R5 ;  /* 0x0002800520007986 */ /* 0x020fe8000c10190a */
[----:B------:R-:W-:Y:S04]  /*3ae0*/  STG.E [R32.64+0x300], R21 ;  /* 0x0003001520007986 */ /* 0x000fe8000c10190a */
[----:B------:R-:W-:Y:S04]  /*3af0*/  STG.E [R32.64+0x380], R3 ;  /* 0x0003800320007986 */ /* 0x000fe8000c10190a */
[----:B------:R-:W-:Y:S04]  /*3b00*/  STG.E [R32.64+0x400], R15 ;  /* 0x0004000f20007986 */ /* 0x000fe8000c10190a */
[----:B------:R-:W-:Y:S04]  /*3b10*/  STG.E [R32.64+0x480], R23 ;  /* 0x0004801720007986 */ /* 0x000fe8000c10190a */
[----:B------:R-:W-:Y:S04]  /*3b20*/  STG.E [R32.64+0x500], R25 ;  /* 0x0005001920007986 */ /* 0x000fe8000c10190a */
[----:B------:R-:W-:Y:S04]  /*3b30*/  STG.E [R32.64+0x580], R27 ;  /* 0x0005801b20007986 */ /* 0x000fe8000c10190a */
[----:B------:R-:W-:Y:S04]  /*3b40*/  STG.E [R32.64+0x600], R29 ;  /* 0x0006001d20007986 */ /* 0x000fe8000c10190a */
[----:B------:R-:W-:Y:S04]  /*3b50*/  STG.E [R32.64+0x680], R35 ;  /* 0x0006802320007986 */ /* 0x000fe8000c10190a */
[----:B------:R-:W-:Y:S01]  /*3b60*/  STG.E [R32.64+0x700], R37 ;  /* 0x0007002520007986 */ /* 0x000fe2000c10190a */
[----:B------:R-:W-:Y:S05]  /*3b70*/  EXIT ;  /* 0x000000000000794d */ /* 0x000fea0003800000 */
.L_x_4:
[----:B0-----:R-:W-:Y:S02]  /*3b80*/  SEL R12, RZ, 0x1, P0 ;  /* 0x00000001ff0c7807 */ /* 0x001fe40000000000 */
[----:B------:R-:W-:-:S02]  /*3b90*/  MOV R24, 0x3bb0 ;  /* 0x00003bb000187802 */ /* 0x000fc40000000f00 */
[----:B------:R-:W-:Y:S05]  /*3ba0*/  CALL.REL.NOINC `($_ZN3cub16DeviceScanKernelINS_16DeviceScanPolicyIjE9Policy600EN6thrust10device_ptrIjEES6_NS_13ScanTileStateIjLb1EEENS4_4plusIvEENS_6detail10InputValueIjPjEElEEvT0_T1_T2_iT3_T4_T5_$__cuda_sm70_votesync_any) ;  /* 0x00000f6000007944 */ /* 0x000fea0003c00000 */
[----:B------:R-:W-:Y:S01]  /*3bb0*/  ISETP.EQ.U32.AND P0, PT, R12, 0x1, PT ;  /* 0x000000010c00780c */ /* 0x000fe20003f02070 */
[----:B------:R-:W-:-:S12]  /*3bc0*/  BRA `(.L_x_31) ;  /* 0xffffd4b000007947 */ /* 0x000fd8000383ffff */
.L_x_6:
[----:B------:R-:W-:Y:S02]  /*3bd0*/  SEL R13, RZ, 0x1, P0 ;  /* 0x00000001ff0d7807 */ /* 0x000fe40000000000 */
[----:B------:R-:W-:-:S05]  /*3be0*/  MOV R12, 0x3c00 ;  /* 0x00003c00000c7802 */ /* 0x000fca0000000f00 */
[----:B0-----:R-:W-:Y:S05]  /*3bf0*/  CALL.REL.NOINC `($_ZN3cub16DeviceScanKernelINS_16DeviceScanPolicyIjE9Policy600EN6thrust10device_ptrIjEES6_NS_13ScanTileStateIjLb1EEENS4_4plusIvEENS_6detail10InputValueIjPjEElEEvT0_T1_T2_iT3_T4_T5_$__cuda_sm70_votesync_ballot) ;  /* 0x00000f8000007944 */ /* 0x001fea0003c00000 */
[----:B------:R-:W0:Y:S01]  /*3c00*/  S2R R13, SR_GEMASK ;  /* 0x00000000000d7919 */ /* 0x000e220000003c00 */
[----:B------:R-:W-:-:S02]  /*3c10*/  IMAD.MOV.U32 R25, RZ, RZ, R21 ;  /* 0x000000ffff197224 */ /* 0x000fc400078e0015 */
[----:B------:R-:W-:Y:S01]  /*3c20*/  IMAD.MOV.U32 R12, RZ, RZ, 0x1 ;  /* 0x00000001ff0c7424 */ /* 0x000fe200078e00ff */
[----:B0-----:R-:W-:-:S06]  /*3c30*/  LOP3.LUT R24, R24, 0x80000000, R13, 0xec, !PT ;  /* 0x8000000018187812 */ /* 0x001fcc00078eec0d */
[----:B------:R-:W0:Y:S08]  /*3c40*/  BREV R24, R24 ;  /* 0x0000001800187301 */ /* 0x000e300000000000 */
[----:B0-----:R0:W1:Y:S02]  /*3c50*/  FLO.U32 R13, R24 ;  /* 0x00000018000d7300 */ /* 0x00106400000e0000 */
[----:B0-----:R-:W-:-:S02]  /*3c60*/  MOV R24, 0x3c90 ;  /* 0x00003c9000187802 */ /* 0x001fc40000000f00 */
[----:B-1----:R-:W-:-:S04]  /*3c70*/  IADD3 R13, -R13, 0x1f, RZ ;  /* 0x0000001f0d0d7810 */ /* 0x002fc80007ffe1ff */
[----:B------:R-:W-:Y:S05]  /*3c80*/  CALL.REL.NOINC `($_ZN3cub16DeviceScanKernelINS_16DeviceScanPolicyIjE9Policy600EN6thrust10device_ptrIjEES6_NS_13ScanTileStateIjLb1EEENS4_4plusIvEENS_6detail10InputValueIjPjEElEEvT0_T1_T2_iT3_T4_T5_$__cuda_sm70_shflsync_down) ;  /* 0x00000da000007944 */ /* 0x000fea0003c00000 */
[----:B------:R-:W-:Y:S02]  /*3c90*/  ISETP.GE.AND P0, PT, R23, R13, PT ;  /* 0x0000000d1700720c */ /* 0x000fe40003f06270 */
[----:B------:R-:W-:Y:S02]  /*3ca0*/  MOV R24, 0x3d00 ;  /* 0x00003d0000187802 */ /* 0x000fe40000000f00 */
[----:B-1----:R-:W-:-:S05]  /*3cb0*/  SEL R12, R12, RZ, !P0 ;  /* 0x000000ff0c0c7207 */ /* 0x002fca0004000000 */
[----:B------:R-:W-:Y:S02]  /*3cc0*/  IMAD.IADD R21, R21, 0x1, R12 ;  /* 0x0000000115157824 */ /* 0x000fe400078e020c */
[----:B------:R-:W-:Y:S02]  /*3cd0*/  IMAD.MOV.U32 R12, RZ, RZ, 0x2 ;  /* 0x00000002ff0c7424 */ /* 0x000fe400078e00ff */
[----:B------:R-:W-:-:S02]  /*3ce0*/  IMAD.MOV.U32 R25, RZ, RZ, R21 ;  /* 0x000000ffff197224 */ /* 0x000fc400078e0015 */
[----:B------:R-:W-:Y:S05]  /*3cf0*/  CALL.REL.NOINC `($_ZN3cub16DeviceScanKernelINS_16DeviceScanPolicyIjE9Policy600EN6thrust10device_ptrIjEES6_NS_13ScanTileStateIjLb1EEENS4_4plusIvEENS_6detail10InputValueIjPjEElEEvT0_T1_T2_iT3_T4_T5_$__cuda_sm70_shflsync_down) ;  /* 0x00000d3000007944 */ /* 0x000fea0003c00000 */
[----:B------:R-:W-:-:S04]  /*3d00*/  IADD3 R24, R23, 0x2, RZ ;  /* 0x0000000217187810 */ /* 0x000fc80007ffe0ff */
[----:B------:R-:W-:Y:S02]  /*3d10*/  ISETP.GT.AND P0, PT, R24, R13, PT ;  /* 0x0000000d1800720c */ /* 0x000fe40003f04270 */
        /* <DEDUP_REMOVED lines=22> */
[----:B------:R-:W-:Y:S02]  /*3e80*/  IADD3 R24, R23, 0x10, RZ ;  /* 0x0000001017187810 */ /* 0x000fe40007ffe0ff */
[----:B------:R-:W-:Y:S02]  /*3e90*/  ISETP.NE.AND P1, PT, R20, 0x65, PT ;  /* 0x000000651400780c */ /* 0x000fe40003f25270 */
[----:B------:R-:W-:Y:S02]  /*3ea0*/  ISETP.GT.AND P0, PT, R24, R13, PT ;  /* 0x0000000d1800720c */ /* 0x000fe40003f04270 */
[----:B------:R-:W-:-:S02]  /*3eb0*/  SEL R13, RZ, 0x1, !P1 ;  /* 0x00000001ff0d7807 */ /* 0x000fc40004800000 */
[----:B-1----:R-:W-:-:S05]  /*3ec0*/  SEL R12, R12, RZ, !P0 ;  /* 0x000000ff0c0c7207 */ /* 0x002fca0004000000 */
[----:B------:R-:W-:Y:S01]  /*3ed0*/  IMAD.IADD R29, R21, 0x1, R12 ;  /* 0x00000001151d7824 */ /* 0x000fe200078e020c */
[----:B------:R-:W-:-:S02]  /*3ee0*/  MOV R12, 0x3f00 ;  /* 0x00003f00000c7802 */ /* 0x000fc40000000f00 */
[----:B------:R-:W-:Y:S05]  /*3ef0*/  CALL.REL.NOINC `($_ZN3cub16DeviceScanKernelINS_16DeviceScanPolicyIjE9Policy600EN6thrust10device_ptrIjEES6_NS_13ScanTileStateIjLb1EEENS4_4plusIvEENS_6detail10InputValueIjPjEElEEvT0_T1_T2_iT3_T4_T5_$__cuda_sm70_votesync_all) ;  /* 0x00000b7000007944 */ /* 0x000fea0003c00000 */
[----:B------:R-:W-:Y:S01]  /*3f00*/  ISETP.EQ.U32.AND P1, PT, R24, 0x1, PT ;  /* 0x000000011800780c */ /* 0x000fe20003f22070 */
[----:B------:R-:W-:-:S11]  /*3f10*/  BRA `(.L_x_32) ;  /* 0xffffd3e000007947 */ /* 0x000fd6000383ffff */
.L_x_10:
[----:B------:R-:W-:Y:S02]  /*3f20*/  SEL R12, RZ, 0x1, P0 ;  /* 0x00000001ff0c7807 */ /* 0x000fe40000000000 */
[----:B------:R-:W-:-:S02]  /*3f30*/  MOV R24, 0x3f50 ;  /* 0x00003f5000187802 */ /* 0x000fc40000000f00 */
[----:B01----:R-:W-:Y:S05]  /*3f40*/  CALL.REL.NOINC `($_ZN3cub16DeviceScanKernelINS_16DeviceScanPolicyIjE9Policy600EN6thrust10device_ptrIjEES6_NS_13ScanTileStateIjLb1EEENS4_4plusIvEENS_6detail10InputValueIjPjEElEEvT0_T1_T2_iT3_T4_T5_$__cuda_sm70_votesync_any) ;  /* 0x00000bc000007944 */ /* 0x003fea0003c00000 */
[----:B------:R-:W-:Y:S01]  /*3f50*/  ISETP.EQ.U32.AND P0, PT, R12, 0x1, PT ;  /* 0x000000010c00780c */ /* 0x000fe20003f02070 */
[----:B------:R-:W-:-:S12]  /*3f60*/  BRA `(.L_x_33) ;  /* 0xffffd47000007947 */ /* 0x000fd8000383ffff */
.L_x_12:
[----:B------:R-:W-:Y:S02]  /*3f70*/  SEL R13, RZ, 0x1, P0 ;  /* 0x00000001ff0d7807 */ /* 0x000fe40000000000 */
[----:B------:R-:W-:-:S02]  /*3f80*/  MOV R12, 0x3fa0 ;  /* 0x00003fa0000c7802 */ /* 0x000fc40000000f00 */
[----:B01----:R-:W-:Y:S05]  /*3f90*/  CALL.REL.NOINC `($_ZN3cub16DeviceScanKernelINS_16DeviceScanPolicyIjE9Policy600EN6thrust10device_ptrIjEES6_NS_13ScanTileStateIjLb1EEENS4_4plusIvEENS_6detail10InputValueIjPjEElEEvT0_T1_T2_iT3_T4_T5_$__cuda_sm70_votesync_ballot) ;  /* 0x00000be000007944 */ /* 0x003fea0003c00000 */
[----:B------:R-:W-:Y:S01]  /*3fa0*/  LOP3.LUT R24, R24, 0x80000000, R44, 0xec, !PT ;  /* 0x8000000018187812 */ /* 0x000fe200078eec2c */
[----:B------:R-:W-:Y:S02]  /*3fb0*/  IMAD.MOV.U32 R25, RZ, RZ, R21 ;  /* 0x000000ffff197224 */ /* 0x000fe400078e0015 */
[----:B------:R-:W-:-:S03]  /*3fc0*/  IMAD.MOV.U32 R12, RZ, RZ, 0x1 ;  /* 0x00000001ff0c7424 */ /* 0x000fc600078e00ff */
[----:B------:R-:W0:Y:S08]  /*3fd0*/  BREV R24, R24 ;  /* 0x0000001800187301 */ /* 0x000e300000000000 */
[----:B0-----:R0:W1:Y:S02]  /*3fe0*/  FLO.U32 R13, R24 ;  /* 0x00000018000d7300 */ /* 0x00106400000e0000 */
[----:B0-----:R-:W-:-:S02]  /*3ff0*/  MOV R24, 0x4020 ;  /* 0x0000402000187802 */ /* 0x001fc40000000f00 */
[----:B-1----:R-:W-:-:S04]  /*4000*/  IADD3 R13, -R13, 0x1f, RZ ;  /* 0x0000001f0d0d7810 */ /* 0x002fc80007ffe1ff */
[----:B------:R-:W-:Y:S05]  /*4010*/  CALL.REL.NOINC `($_ZN3cub16DeviceScanKernelINS_16DeviceScanPolicyIjE9Policy600EN6thrust10device_ptrIjEES6_NS_13ScanTileStateIjLb1EEENS4_4plusIvEENS_6detail10InputValueIjPjEElEEvT0_T1_T2_iT3_T4_T5_$__cuda_sm70_shflsync_down) ;  /* 0x00000a1000007944 */ /* 0x000fea0003c00000 */
[----:B------:R-:W-:Y:S02]  /*4020*/  ISETP.GE.AND P0, PT, R23, R13, PT ;  /* 0x0000000d1700720c */ /* 0x000fe40003f06270 */
[----:B------:R-:W-:Y:S02]  /*4030*/  MOV R24, 0x4090 ;  /* 0x0000409000187802 */ /* 0x000fe40000000f00 */
[----:B-1----:R-:W-:Y:S01]  /*4040*/  SEL R25, R12, RZ, !P0 ;  /* 0x000000ff0c197207 */ /* 0x002fe20004000000 */
[----:B------:R-:W-:-:S04]  /*4050*/  IMAD.MOV.U32 R12, RZ, RZ, 0x2 ;  /* 0x00000002ff0c7424 */ /* 0x000fc800078e00ff */
[----:B------:R-:W-:-:S04]  /*4060*/  IMAD.IADD R27, R21, 0x1, R25 ;  /* 0x00000001151b7824 */ /* 0x000fc800078e0219 */
        /* <DEDUP_REMOVED lines=30> */
[----:B-1----:R-:W-:-:S04]  /*4250*/  SEL R12, R12, RZ, !P0 ;  /* 0x000000ff0c0c7207 */ /* 0x002fc80004000000 */
[----:B------:R-:W-:Y:S02]  /*4260*/  IADD3 R29, R27, R12, R29 ;  /* 0x0000000c1b1d7210 */ /* 0x000fe40007ffe01d */
[----:B------:R-:W-:-:S02]  /*4270*/  MOV R12, 0x4290 ;  /* 0x00004290000c7802 */ /* 0x000fc40000000f00 */
[----:B------:R-:W-:Y:S05]  /*4280*/  CALL.REL.NOINC `($_ZN3cub16DeviceScanKernelINS_16DeviceScanPolicyIjE9Policy600EN6thrust10device_ptrIjEES6_NS_13ScanTileStateIjLb1EEENS4_4plusIvEENS_6detail10InputValueIjPjEElEEvT0_T1_T2_iT3_T4_T5_$__cuda_sm70_votesync_all) ;  /* 0x000007e000007944 */ /* 0x000fea0003c00000 */
[----:B------:R-:W-:Y:S01]  /*4290*/  ISETP.EQ.U32.AND P1, PT, R24, 0x1, PT ;  /* 0x000000011800780c */ /* 0x000fe20003f22070 */
[----:B------:R-:W-:-:S12]  /*42a0*/  BRA `(.L_x_34) ;  /* 0xffffd39000007947 */ /* 0x000fd8000383ffff */
.L_x_20:
[----:B0-----:R-:W-:Y:S02]  /*42b0*/  SEL R12, RZ, 0x1, P1 ;  /* 0x00000001ff0c7807 */ /* 0x001fe40000800000 */
[----:B------:R-:W-:-:S02]  /*42c0*/  MOV R24, 0x42e0 ;  /* 0x000042e000187802 */ /* 0x000fc40000000f00 */
[----:B------:R-:W-:Y:S05]  /*42d0*/  CALL.REL.NOINC `($_ZN3cub16DeviceScanKernelINS_16DeviceScanPolicyIjE9Policy600EN6thrust10device_ptrIjEES6_NS_13ScanTileStateIjLb1EEENS4_4plusIvEENS_6detail10InputValueIjPjEElEEvT0_T1_T2_iT3_T4_T5_$__cuda_sm70_votesync_any) ;  /* 0x0000083000007944 */ /* 0x000fea0003c00000 */
[----:B------:R-:W-:Y:S01]  /*42e0*/  ISETP.EQ.U32.AND P1, PT, R12, 0x1, PT ;  /* 0x000000010c00780c */ /* 0x000fe20003f22070 */
[----:B------:R-:W-:-:S12]  /*42f0*/  BRA `(.L_x_35) ;  /* 0xffffe9c000007947 */ /* 0x000fd8000383ffff */
.L_x_22:
[----:B------:R-:W-:Y:S02]  /*4300*/  SEL R13, RZ, 0x1, P1 ;  /* 0x00000001ff0d7807 */ /* 0x000fe40000800000 */
[----:B------:R-:W-:-:S05]  /*4310*/  MOV R12, 0x4330 ;  /* 0x00004330000c7802 */ /* 0x000fca0000000f00 */
[----:B0-----:R-:W-:Y:S05]  /*4320*/  CALL.REL.NOINC `($_ZN3cub16DeviceScanKernelINS_16DeviceScanPolicyIjE9Policy600EN6thrust10device_ptrIjEES6_NS_13ScanTileStateIjLb1EEENS4_4plusIvEENS_6detail10InputValueIjPjEElEEvT0_T1_T2_iT3_T4_T5_$__cuda_sm70_votesync_ballot) ;  /* 0x0000085000007944 */ /* 0x001fea0003c00000 */
[----:B------:R-:W0:Y:S01]  /*4330*/  S2R R13, SR_GEMASK ;  /* 0x00000000000d7919 */ /* 0x000e220000003c00 */
[----:B------:R-:W-:Y:S01]  /*4340*/  IMAD.MOV.U32 R25, RZ, RZ, R23 ;  /* 0x000000ffff197224 */ /* 0x000fe200078e0017 */
[----:B0-----:R-:W-:-:S06]  /*4350*/  LOP3.LUT R24, R24, 0x80000000, R13, 0xec, !PT ;  /* 0x8000000018187812 */ /* 0x001fcc00078eec0d */
[----:B------:R-:W0:Y:S08]  /*4360*/  BREV R24, R24 ;  /* 0x0000001800187301 */ /* 0x000e300000000000 */
[----:B0-----:R0:W1:Y:S02]  /*4370*/  FLO.U32 R12, R24 ;  /* 0x00000018000c7300 */ /* 0x00106400000e0000 */
[----:B0-----:R-:W-:-:S02]  /*4380*/  MOV R24, 0x43c0 ;  /* 0x000043c000187802 */ /* 0x001fc40000000f00 */
[----:B-1----:R-:W-:Y:S01]  /*4390*/  IADD3 R13, -R12, 0x1f, RZ ;  /* 0x0000001f0c0d7810 */ /* 0x002fe20007ffe1ff */
[----:B------:R-:W-:-:S03]  /*43a0*/  IMAD.MOV.U32 R12, RZ, RZ, 0x1 ;  /* 0x00000001ff0c7424 */ /* 0x000fc600078e00ff */
        /* <DEDUP_REMOVED lines=42> */
.L_x_26:
[----:B------:R-:W-:Y:S02]  /*4650*/  SEL R12, RZ, 0x1, P1 ;  /* 0x00000001ff0c7807 */ /* 0x000fe40000800000 */
[----:B------:R-:W-:-:S02]  /*4660*/  MOV R24, 0x4680 ;  /* 0x0000468000187802 */ /* 0x000fc40000000f00 */
[----:B01----:R-:W-:Y:S05]  /*4670*/  CALL.REL.NOINC `($_ZN3cub16DeviceScanKernelINS_16DeviceScanPolicyIjE9Policy600EN6thrust10device_ptrIjEES6_NS_13ScanTileStateIjLb1EEENS4_4plusIvEENS_6detail10InputValueIjPjEElEEvT0_T1_T2_iT3_T4_T5_$__cuda_sm70_votesync_any) ;  /* 0x0000049000007944 */ /* 0x003fea0003c00000 */
[----:B------:R-:W-:Y:S01]  /*4680*/  ISETP.EQ.U32.AND P1, PT, R12, 0x1, PT ;  /* 0x000000010c00780c */ /* 0x000fe20003f22070 */
[----:B------:R-:W-:-:S12]  /*4690*/  BRA `(.L_x_37) ;  /* 0xffffe98000007947 */ /* 0x000fd8000383ffff */
.L_x_28:
[----:B------:R-:W-:Y:S02]  /*46a0*/  SEL R13, RZ, 0x1, P1 ;  /* 0x00000001ff0d7807 */ /* 0x000fe40000800000 */
[----:B------:R-:W-:-:S02]  /*46b0*/  MOV R12, 0x46d0 ;  /* 0x000046d0000c7802 */ /* 0x000fc40000000f00 */
[----:B01----:R-:W-:Y:S05]  /*46c0*/  CALL.REL.NOINC `($_ZN3cub16DeviceScanKernelINS_16DeviceScanPolicyIjE9Policy600EN6thrust10device_ptrIjEES6_NS_13ScanTileStateIjLb1EEENS4_4plusIvEENS_6detail10InputValueIjPjEElEEvT0_T1_T2_iT3_T4_T5_$__cuda_sm70_votesync_ballot) ;  /* 0x000004b000007944 */ /* 0x003fea0003c00000 */
[----:B------:R-:W-:Y:S01]  /*46d0*/  LOP3.LUT R24, R24, 0x80000000, R33, 0xec, !PT ;  /* 0x8000000018187812 */ /* 0x000fe200078eec21 */
[----:B------:R-:W-:-:S05]  /*46e0*/  IMAD.MOV.U32 R25, RZ, RZ, R23 ;  /* 0x000000ffff197224 */ /* 0x000fca00078e0017 */
[----:B------:R-:W0:Y:S08]  /*46f0*/  BREV R24, R24 ;  /* 0x0000001800187301 */ /* 0x000e300000000000 */
[----:B0-----:R0:W1:Y:S02]  /*4700*/  FLO.U32 R12, R24 ;  /* 0x00000018000c7300 */ /* 0x00106400000e0000 */
[----:B0-----:R-:W-:-:S02]  /*4710*/  MOV R24, 0x4760 ;  /* 0x0000476000187802 */ /* 0x001fc40000000f00 */
[----:B-1----:R-:W-:Y:S01]  /*4720*/  IADD3 R26, -R12, 0x1f, RZ ;  /* 0x0000001f0c1a7810 */ /* 0x002fe20007ffe1ff */
[----:B------:R-:W-:-:S04]  /*4730*/  IMAD.MOV.U32 R12, RZ, RZ, 0x1 ;  /* 0x00000001ff0c7424 */ /* 0x000fc800078e00ff */
[----:B------:R-:W-:-:S02]  /*4740*/  IMAD.MOV.U32 R13, RZ, RZ, R26 ;  /* 0x000000ffff0d7224 */ /* 0x000fc400078e001a */
[----:B------:R-:W-:Y:S05]  /*4750*/  CALL.REL.NOINC `($_ZN3cub16DeviceScanKernelINS_16DeviceScanPolicyIjE9Policy600EN6thrust10device_ptrIjEES6_NS_13ScanTileStateIjLb1EEENS4_4plusIvEENS_6detail10InputValueIjPjEElEEvT0_T1_T2_iT3_T4_T5_$__cuda_sm70_shflsync_down) ;  /* 0x000002d000007944 */ /* 0x000fea0003c00000 */
[----:B------:R-:W-:Y:S02]  /*4760*/  ISETP.GE.AND P1, PT, R29, R26, PT ;  /* 0x0000001a1d00720c */ /* 0x000fe40003f26270 */
[----:B------:R-:W-:Y:S02]  /*4770*/  MOV R24, 0x47e0 ;  /* 0x000047e000187802 */ /* 0x000fe40000000f00 */
[----:B-1----:R-:W-:Y:S01]  /*4780*/  SEL R13, R12, RZ, !P1 ;  /* 0x000000ff0c0d7207 */ /* 0x002fe20004800000 */
[----:B------:R-:W-:-:S04]  /*4790*/  IMAD.MOV.U32 R12, RZ, RZ, 0x2 ;  /* 0x00000002ff0c7424 */ /* 0x000fc800078e00ff */
[----:B------:R-:W-:Y:S02]  /*47a0*/  IMAD.IADD R27, R23, 0x1, R13 ;  /* 0x00000001171b7824 */ /* 0x000fe400078e020d */
[----:B------:R-:W-:Y:S02]  /*47b0*/  IMAD.MOV.U32 R13, RZ, RZ, R26 ;  /* 0x000000ffff0d7224 */ /* 0x000fe400078e001a */
[----:B------:R-:W-:-:S02]  /*47c0*/  IMAD.MOV.U32 R25, RZ, RZ, R27 ;  /* 0x000000ffff197224 */ /* 0x000fc400078e001b */
[----:B------:R-:W-:Y:S05]  /*47d0*/  CALL.REL.NOINC `($_ZN3cub16DeviceScanKernelINS_16DeviceScanPolicyIjE9Policy600EN6thrust10device_ptrIjEES6_NS_13ScanTileStateIjLb1EEENS4_4plusIvEENS_6detail10InputValueIjPjEElEEvT0_T1_T2_iT3_T4_T5_$__cuda_sm70_shflsync_down) ;  /* 0x0000025000007944 */ /* 0x000fea0003c00000 */
[----:B------:R-:W-:Y:S02]  /*47e0*/  IADD3 R13, R29, 0x2, RZ ;  /* 0x000000021d0d7810 */ /* 0x000fe40007ffe0ff */
[----:B------:R-:W-:Y:S02]  /*47f0*/  MOV R24, 0x4870 ;  /* 0x0000487000187802 */ /* 0x000fe40000000f00 */
[----:B------:R-:W-:Y:S01]  /*4800*/  ISETP.GT.AND P1, PT, R13, R26, PT ;  /* 0x0000001a0d00720c */ /* 0x000fe20003f24270 */
[----:B------:R-:W-:-:S03]  /*4810*/  IMAD.MOV.U32 R13, RZ, RZ, R26 ;  /* 0x000000ffff0d7224 */ /* 0x000fc600078e001a */
[----:B-1----:R-:W-:-:S05]  /*4820*/  SEL R12, R12, RZ, !P1 ;  /* 0x000000ff0c0c7207 */ /* 0x002fca0004800000 */
[----:B------:R-:W-:Y:S02]  /*4830*/  IMAD.IADD R27, R27, 0x1, R12 ;  /* 0x000000011b1b7824 */ /* 0x000fe400078e020c */
[----:B------:R-:W-:Y:S02]  /*4840*/  IMAD.MOV.U32 R12, RZ, RZ, 0x4 ;  /* 0x00000004ff0c7424 */ /* 0x000fe400078e00ff */
        /* <DEDUP_REMOVED lines=24> */
[----:B-1----:R-:W-:Y:S02]  /*49d0*/  SEL R23, R12, RZ, !P1 ;  /* 0x000000ff0c177207 */ /* 0x002fe40004800000 */
[----:B------:R-:W-:Y:S02]  /*49e0*/  MOV R12, 0x4a10 ;  /* 0x00004a10000c7802 */ /* 0x000fe40000000f00 */
[----:B------:R-:W-:-:S02]  /*49f0*/  IADD3 R30, R27, R23, R30 ;  /* 0x000000171b1e7210 */ /* 0x000fc40007ffe01e */
[----:B------:R-:W-:Y:S05]  /*4a00*/  CALL.REL.NOINC `($_ZN3cub16DeviceScanKernelINS_16DeviceScanPolicyIjE9Policy600EN6thrust10device_ptrIjEES6_NS_13ScanTileStateIjLb1EEENS4_4plusIvEENS_6detail10InputValueIjPjEElEEvT0_T1_T2_iT3_T4_T5_$__cuda_sm70_votesync_all) ;  /* 0x0000006000007944 */ /* 0x000fea0003c00000 */
[----:B------:R-:W-:Y:S01]  /*4a10*/  ISETP.EQ.U32.AND P2, PT, R24, 0x1, PT ;  /* 0x000000011800780c */ /* 0x000fe20003f42070 */
[----:B------:R-:W-:-:S12]  /*4a20*/  BRA `(.L_x_38) ;  /* 0xffffe85000007947 */ /* 0x000fd8000383ffff */
        .weak           $_ZN3cub16DeviceScanKernelINS_16DeviceScanPolicyIjE9Policy600EN6thrust10device_ptrIjEES6_NS_13ScanTileStateIjLb1EEENS4_4plusIvEENS_6detail10InputValueIjPjEElEEvT0_T1_T2_iT3_T4_T5_$__cuda_sm70_shflsync_down
        .type           $_ZN3cub16DeviceScanKernelINS_16DeviceScanPolicyIjE9Policy600EN6thrust10device_ptrIjEES6_NS_13ScanTileStateIjLb1EEENS4_4plusIvEENS_6detail10InputValueIjPjEElEEvT0_T1_T2_iT3_T4_T5_$__cuda_sm70_shflsync_down,@function
        .size           $_ZN3cub16DeviceScanKernelINS_16DeviceScanPolicyIjE9Policy600EN6thrust10device_ptrIjEES6_NS_13ScanTileStateIjLb1EEENS4_4plusIvEENS_6detail10InputValueIjPjEElEEvT0_T1_T2_iT3_T4_T5_$__cuda_sm70_shflsync_down,($_ZN3cub16DeviceScanKernelINS_16DeviceScanPolicyIjE9Policy600EN6thrust10device_ptrIjEES6_NS_13ScanTileStateIjLb1EEENS4_4plusIvEENS_6detail10InputValueIjPjEElEEvT0_T1_T2_iT3_T4_T5_$__cuda_sm70_votesync_all - $_ZN3cub16DeviceScanKernelINS_16DeviceScanPolicyIjE9Policy600EN6thrust10device_ptrIjEES6_NS_13ScanTileStateIjLb1EEENS4_4plusIvEENS_6detail10InputValueIjPjEElEEvT0_T1_T2_iT3_T4_T5_$__cuda_sm70_shflsync_down)
$_ZN3cub16DeviceScanKernelINS_16DeviceScanPolicyIjE9Policy600EN6thrust10device_ptrIjEES6_NS_13ScanTileStateIjLb1EEENS4_4plusIvEENS_6detail10InputValueIjPjEElEEvT0_T1_T2_iT3_T4_T5_$__cuda_sm70_shflsync_down:
[----:B------:R-:W-:Y:S04]  /*4a30*/  WARPSYNC R47 ;  /* 0x0000002f00007348 */ /* 0x000fe80003800000 */
[----:B------:R0:W1:Y:S02]  /*4a40*/  SHFL.DOWN PT, R12, R25, R12, R13 ;  /* 0x0800000c190c7389 */ /* 0x00006400000e000d */
[----:B0-----:R-:W-:-:S04]  /*4a50*/  IMAD.MOV.U32 R25, RZ, RZ, 0x0 ;  /* 0x00000000ff197424 */ /* 0x001fc800078e00ff */
[----:B------:R-:W-:Y:S05]  /*4a60*/  RET.REL.NODEC R24 `(_ZN3cub16DeviceScanKernelINS_16DeviceScanPolicyIjE9Policy600EN6thrust10device_ptrIjEES6_NS_13ScanTileStateIjLb1EEENS4_4plusIvEENS_6detail10InputValueIjPjEElEEvT0_T1_T2_iT3_T4_T5_) ;  /* 0xffffb59018007950 */ /* 0x000fea0003c3ffff */
        .weak           $_ZN3cub16DeviceScanKernelINS_16DeviceScanPolicyIjE9Policy600EN6thrust10device_ptrIjEES6_NS_13ScanTileStateIjLb1EEENS4_4plusIvEENS_6detail10InputValueIjPjEElEEvT0_T1_T2_iT3_T4_T5_$__cuda_sm70_votesync_all
        .type           $_ZN3cub16DeviceScanKernelINS_16DeviceScanPolicyIjE9Policy600EN6thrust10device_ptrIjEES6_NS_13ScanTileStateIjLb1EEENS4_4plusIvEENS_6detail10InputValueIjPjEElEEvT0_T1_T2_iT3_T4_T5_$__cuda_sm70_votesync_all,@function
        .size           $_ZN3cub16DeviceScanKernelINS_16DeviceScanPolicyIjE9Policy600EN6thrust10device_ptrIjEES6_NS_13ScanTileStateIjLb1EEENS4_4plusIvEENS_6detail10InputValueIjPjEElEEvT0_T1_T2_iT3_T4_T5_$__cuda_sm70_votesync_all,($_ZN3cub16DeviceScanKernelINS_16DeviceScanPolicyIjE9Policy600EN6thrust10device_ptrIjEES6_NS_13ScanTileStateIjLb1EEENS4_4plusIvEENS_6detail10InputValueIjPjEElEEvT0_T1_T2_iT3_T4_T5_$__cuda_sm70_votesync_any - $_ZN3cub16DeviceScanKernelINS_16DeviceScanPolicyIjE9Policy600EN6thrust10device_ptrIjEES6_NS_13ScanTileStateIjLb1EEENS4_4plusIvEENS_6detail10InputValueIjPjEElEEvT0_T1_T2_iT3_T4_T5_$__cuda_sm70_votesync_all)
$_ZN3cub16DeviceScanKernelINS_16DeviceScanPolicyIjE9Policy600EN6thrust10device_ptrIjEES6_NS_13ScanTileStateIjLb1EEENS4_4plusIvEENS_6detail10InputValueIjPjEElEEvT0_T1_T2_iT3_T4_T5_$__cuda_sm70_votesync_all:
[----:B------:R-:W-:Y:S01]  /*4a70*/  ISETP.NE.U32.AND P1, PT, R13, 0x1, PT ;  /* 0x000000010d00780c */ /* 0x000fe20003f25070 */
[----:B------:R-:W-:Y:S04]  /*4a80*/  WARPSYNC R45 ;  /* 0x0000002d00007348 */ /* 0x000fe80003800000 */
[----:B------:R-:W-:Y:S02]  /*4a90*/  VOTEU.ANY UR4, UPT, PT ;  /* 0x0000000000047886 */ /* 0x000fe400038e0100 */
[----:B------:R-:W-:-:S06]  /*4aa0*/  LOP3.LUT R13, R45, UR4, RZ, 0xc0, !PT ;  /* 0x000000042d0d7c12 */ /* 0x000fcc000f8ec0ff */
[----:B------:R-:W-:-:S04]  /*4ab0*/  VOTE.ANY R24, PT, !P1 ;  /* 0x0000000000187806 */ /* 0x000fc800048e0100 */
[----:B------:R-:W-:-:S04]  /*4ac0*/  LOP3.LUT R24, R24, R13, RZ, 0xc0, !PT ;  /* 0x0000000d18187212 */ /* 0x000fc800078ec0ff */
[----:B------:R-:W-:Y:S01]  /*4ad0*/  ISETP.NE.U32.AND P1, PT, R24, R13, PT ;  /* 0x0000000d1800720c */ /* 0x000fe20003f25070 */
[----:B------:R-:W-:-:S03]  /*4ae0*/  IMAD.MOV.U32 R13, RZ, RZ, 0x0 ;  /* 0x00000000ff0d7424 */ /* 0x000fc600078e00ff */
[----:B------:R-:W-:Y:S01]  /*4af0*/  SEL R24, RZ, 0x1, P1 ;  /* 0x00000001ff187807 */ /* 0x000fe20000800000 */
[----:B------:R-:W-:Y:S08]  /*4b00*/  RET.REL.NODEC R12 `(_ZN3cub16DeviceScanKernelINS_16DeviceScanPolicyIjE9Policy600EN6thrust10device_ptrIjEES6_NS_13ScanTileStateIjLb1EEENS4_4plusIvEENS_6detail10InputValueIjPjEElEEvT0_T1_T2_iT3_T4_T5_) ;  /* 0xffffb4f00c007950 */ /* 0x000ff00003c3ffff */
        .weak           $_ZN3cub16DeviceScanKernelINS_16DeviceScanPolicyIjE9Policy600EN6thrust10device_ptrIjEES6_NS_13ScanTileStateIjLb1EEENS4_4plusIvEENS_6detail10InputValueIjPjEElEEvT0_T1_T2_iT3_T4_T5_$__cuda_sm70_votesync_any
        .type           $_ZN3cub16DeviceScanKernelINS_16DeviceScanPolicyIjE9Policy600EN6thrust10device_ptrIjEES6_NS_13ScanTileStateIjLb1EEENS4_4plusIvEENS_6detail10InputValueIjPjEElEEvT0_T1_T2_iT3_T4_T5_$__cuda_sm70_votesync_any,@function
        .size           $_ZN3cub16DeviceScanKernelINS_16DeviceScanPolicyIjE9Policy600EN6thrust10device_ptrIjEES6_NS_13ScanTileStateIjLb1EEENS4_4plusIvEENS_6detail10InputValueIjPjEElEEvT0_T1_T2_iT3_T4_T5_$__cuda_sm70_votesync_any,($_ZN3cub16DeviceScanKernelINS_16DeviceScanPolicyIjE9Policy600EN6thrust10device_ptrIjEES6_NS_13ScanTileStateIjLb1EEENS4_4plusIvEENS_6detail10InputValueIjPjEElEEvT0_T1_T2_iT3_T4_T5_$__cuda_sm70_votesync_ballot - $_ZN3cub16DeviceScanKernelINS_16DeviceScanPolicyIjE9Policy600EN6thrust10device_ptrIjEES6_NS_13ScanTileStateIjLb1EEENS4_4plusIvEENS_6detail10InputValueIjPjEElEEvT0_T1_T2_iT3_T4_T5_$__cuda_sm70_votesync_any)
$_ZN3cub16DeviceScanKernelINS_16DeviceScanPolicyIjE9Policy600EN6thrust10device_ptrIjEES6_NS_13ScanTileStateIjLb1EEENS4_4plusIvEENS_6detail10InputValueIjPjEElEEvT0_T1_T2_iT3_T4_T5_$__cuda_sm70_votesync_any:
[----:B------:R-:W-:Y:S01]  /*4b10*/  ISETP.NE.U32.AND P1, PT, R12, 0x1, PT ;  /* 0x000000010c00780c */ /* 0x000fe20003f25070 */
[----:B------:R-:W-:Y:S04]  /*4b20*/  WARPSYNC R43 ;  /* 0x0000002b00007348 */ /* 0x000fe80003800000 */
[----:B------:R-:W-:-:S08]  /*4b30*/  IMAD.MOV.U32 R25, RZ, RZ, 0x0 ;  /* 0x00000000ff197424 */ /* 0x000fd000078e00ff */
[----:B------:R-:W-:-:S04]  /*4b40*/  VOTE.ANY R12, PT, !P1 ;  /* 0x00000000000c7806 */ /* 0x000fc800048e0100 */
[----:B------:R-:W-:-:S04]  /*4b50*/  LOP3.LUT P1, RZ, R12, R43, RZ, 0xc0, !PT ;  /* 0x0000002b0cff7212 */ /* 0x000fc8000782c0ff */
[----:B------:R-:W-:Y:S01]  /*4b60*/  SEL R12, RZ, 0x1, !P1 ;  /* 0x00000001ff0c7807 */ /* 0x000fe20004800000 */
[----:B------:R-:W-:Y:S08]  /*4b70*/  RET.REL.NODEC R24 `(_ZN3cub16DeviceScanKernelINS_16DeviceScanPolicyIjE9Policy600EN6thrust10device_ptrIjEES6_NS_13ScanTileStateIjLb1EEENS4_4plusIvEENS_6detail10InputValueIjPjEElEEvT0_T1_T2_iT3_T4_T5_) ;  /* 0xffffb48018007950 */ /* 0x000ff00003c3ffff */
        .weak           $_ZN3cub16DeviceScanKernelINS_16DeviceScanPolicyIjE9Policy600EN6thrust10device_ptrIjEES6_NS_13ScanTileStateIjLb1EEENS4_4plusIvEENS_6detail10InputValueIjPjEElEEvT0_T1_T2_iT3_T4_T5_$__cuda_sm70_votesync_ballot
        .type           $_ZN3cub16DeviceScanKernelINS_16DeviceScanPolicyIjE9Policy600EN6thrust10device_ptrIjEES6_NS_13ScanTileStateIjLb1EEENS4_4plusIvEENS_6detail10InputValueIjPjEElEEvT0_T1_T2_iT3_T4_T5_$__cuda_sm70_votesync_ballot,@function
        .size           $_ZN3cub16DeviceScanKernelINS_16DeviceScanPolicyIjE9Policy600EN6thrust10device_ptrIjEES6_NS_13ScanTileStateIjLb1EEENS4_4plusIvEENS_6detail10InputValueIjPjEElEEvT0_T1_T2_iT3_T4_T5_$__cuda_sm70_votesync_ballot,(.L_x_122 - $_ZN3cub16DeviceScanKernelINS_16DeviceScanPolicyIjE9Policy600EN6thrust10device_ptrIjEES6_NS_13ScanTileStateIjLb1EEENS4_4plusIvEENS_6detail10InputValueIjPjEElEEvT0_T1_T2_iT3_T4_T5_$__cuda_sm70_votesync_ballot)
$_ZN3cub16DeviceScanKernelINS_16DeviceScanPolicyIjE9Policy600EN6thrust10device_ptrIjEES6_NS_13ScanTileStateIjLb1EEENS4_4plusIvEENS_6detail10InputValueIjPjEElEEvT0_T1_T2_iT3_T4_T5_$__cuda_sm70_votesync_ballot:
[----:B------:R-:W-:Y:S01]  /*4b80*/  ISETP.NE.U32.AND P1, PT, R13, 0x1, PT ;  /* 0x000000010d00780c */ /* 0x000fe20003f25070 */
[----:B------:R-:W-:Y:S01]  /*4b90*/  IMAD.MOV.U32 R13, RZ, RZ, 0x0 ;  /* 0x00000000ff0d7424 */ /* 0x000fe200078e00ff */
[----:B------:R-:W-:Y:S11]  /*4ba0*/  WARPSYNC R46 ;  /* 0x0000002e00007348 */ /* 0x000ff60003800000 */
[----:B------:R-:W-:-:S04]  /*4bb0*/  VOTE.ANY R24, PT, !P1 ;  /* 0x0000000000187806 */ /* 0x000fc800048e0100 */
[----:B------:R-:W-:Y:S01]  /*4bc0*/  LOP3.LUT R24, R24, R46, RZ, 0xc0, !PT ;  /* 0x0000002e18187212 */ /* 0x000fe200078ec0ff */
[----:B------:R-:W-:Y:S06]  /*4bd0*/  RET.REL.NODEC R12 `(_ZN3cub16DeviceScanKernelINS_16DeviceScanPolicyIjE9Policy600EN6thrust10device_ptrIjEES6_NS_13ScanTileStateIjLb1EEENS4_4plusIvEENS_6detail10InputValueIjPjEElEEvT0_T1_T2_iT3_T4_T5_) ;  /* 0xffffb4200c007950 */ /* 0x000fec0003c3ffff */
.L_x_39:
[----:B------:R-:W-:-:S00]  /*4be0*/  BRA `(.L_x_39) ;  /* 0xfffffff000007947 */ /* 0x000fc0000383ffff */
[----:B------:R-:W-:-:S00]  /*4bf0*/  NOP ;  /* 0x0000000000007918 */ /* 0x000fc00000000000 */
        /* <DEDUP_REMOVED lines=8> */
.L_x_122:


//--------------------- .text._ZN3cub16DeviceScanKernelINS_16DeviceScanPolicyIjE9Policy600EN6thrust10device_ptrIjEES6_NS_13ScanTileStateIjLb1EEENS4_4plusIvEENS_6detail10InputValueIjPjEEiEEvT0_T1_T2_iT3_T4_T5_ --------------------------
	.section	.text._ZN3cub16DeviceScanKernelINS_16DeviceScanPolicyIjE9Policy600EN6thrust10device_ptrIjEES6_NS_13ScanTileStateIjLb1EEENS4_4plusIvEENS_6detail10InputValueIjPjEEiEEvT0_T1_T2_iT3_T4_T5_,"ax",@progbits
	.sectionflags	@"SHF_BARRIERS=1"
	.sectioninfo	@"SHI_REGISTERS=55"
	.align	128
        .global         _ZN3cub16DeviceScanKernelINS_16DeviceScanPolicyIjE9Policy600EN6thrust10device_ptrIjEES6_NS_13ScanTileStateIjLb1EEENS4_4plusIvEENS_6detail10InputValueIjPjEEiEEvT0_T1_T2_iT3_T4_T5_
        .type           _ZN3cub16DeviceScanKernelINS_16DeviceScanPolicyIjE9Policy600EN6thrust10device_ptrIjEES6_NS_13ScanTileStateIjLb1EEENS4_4plusIvEENS_6detail10InputValueIjPjEEiEEvT0_T1_T2_iT3_T4_T5_,@function
        .size           _ZN3cub16DeviceScanKernelINS_16DeviceScanPolicyIjE9Policy600EN6thrust10device_ptrIjEES6_NS_13ScanTileStateIjLb1EEENS4_4plusIvEENS_6detail10InputValueIjPjEEiEEvT0_T1_T2_iT3_T4_T5_,(.L_x_126 - _ZN3cub16DeviceScanKernelINS_16DeviceScanPolicyIjE9Policy600EN6thrust10device_ptrIjEES6_NS_13ScanTileStateIjLb1EEENS4_4plusIvEENS_6detail10InputValueIjPjEEiEEvT0_T1_T2_iT3_T4_T5_)
        .other          _ZN3cub16DeviceScanKernelINS_16DeviceScanPolicyIjE9Policy600EN6thrust10device_ptrIjEES6_NS_13ScanTileStateIjLb1EEENS4_4plusIvEENS_6detail10InputValueIjPjEEiEEvT0_T1_T2_iT3_T4_T5_,@"STO_CUDA_ENTRY STV_DEFAULT"
_ZN3cub16DeviceScanKernelINS_16DeviceScanPolicyIjE9Policy600EN6thrust10device_ptrIjEES6_NS_13ScanTileStateIjLb1EEENS4_4plusIvEENS_6detail10InputValueIjPjEEiEEvT0_T1_T2_iT3_T4_T5_:
.text._ZN3cub16DeviceScanKernelINS_16DeviceScanPolicyIjE9Policy600EN6thrust10device_ptrIjEES6_NS_13ScanTileStateIjLb1EEENS4_4plusIvEENS_6detail10InputValueIjPjEEiEEvT0_T1_T2_iT3_T4_T5_:
[----:B------:R-:W-:-:S02]  /*0000*/  IMAD.MOV.U32 R1, RZ, RZ, c[0x0][0x28] ;  /* 0x00000a00ff017624 */ /* 0x000fc400078e00ff */
[----:B------:R-:W-:Y:S02]  /*0010*/  ULDC.U8 UR4, c[0x0][0x180] ;  /* 0x0000600000047ab9 */ /* 0x000fe40000000000 */
[----:B------:R-:W-:Y:S01]  /*0020*/  ISETP.NE.AND P0, PT, RZ, UR4, PT ;  /* 0x00000004ff007c0c */ /* 0x000fe2000bf05270 */
[----:B------:R-:W-:-:S12]  /*0030*/  ULDC.64 UR6, c[0x0][0x118] ;  /* 0x0000460000067ab9 */ /* 0x000fd80000000a00 */
[----:B------:R-:W-:Y:S02]  /*0040*/  @P0 IMAD.MOV.U32 R2, RZ, RZ, c[0x0][0x188] ;  /* 0x00006200ff020624 */ /* 0x000fe400078e00ff */
[----:B------:R-:W-:-:S05]  /*0050*/  @P0 IMAD.MOV.U32 R3, RZ, RZ, c[0x0][0x18c] ;  /* 0x00006300ff030624 */ /* 0x000fca00078e00ff */
[----:B------:R0:W5:Y:S01]  /*0060*/  @P0 LDG.E R21, [R2.64] ;  /* 0x0000000602150981 */ /* 0x000162000c1e1900 */
[----:B------:R-:W-:Y:S02]  /*0070*/  IMAD.MOV.U32 R44, RZ, RZ, -0x1 ;  /* 0xffffffffff2c7424 */ /* 0x000fe400078e00ff */
[----:B------:R-:W-:Y:S01]  /*0080*/  IMAD.MOV.U32 R47, RZ, RZ, -0x1 ;  /* 0xffffffffff2f7424 */ /* 0x000fe200078e00ff */
[----:B------:R-:W1:Y:S01]  /*0090*/  S2R R28, SR_CTAID.X ;  /* 0x00000000001c7919 */ /* 0x000e620000002500 */
[----:B------:R-:W-:Y:S02]  /*00a0*/  IMAD.MOV.U32 R48, RZ, RZ, -0x1 ;  /* 0xffffffffff307424 */ /* 0x000fe400078e00ff */
[----:B------:R-:W-:Y:S01]  /*00b0*/  IMAD.MOV.U32 R46, RZ, RZ, -0x1 ;  /* 0xffffffffff2e7424 */ /* 0x000fe200078e00ff */
[----:B-1----:R-:W-:-:S05]  /*00c0*/  IADD3 R45, R28, c[0x0][0x178], RZ ;  /* 0x00005e001c2d7a10 */ /* 0x002fca0007ffe0ff */
[----:B------:R-:W-:-:S05]  /*00d0*/  IMAD R19, R45, 0x780, RZ ;  /* 0x000007802d137824 */ /* 0x000fca00078e02ff */
[----:B------:R-:W-:-:S04]  /*00e0*/  IADD3 R0, -R19, c[0x0][0x190], RZ ;  /* 0x0000640013007a10 */ /* 0x000fc80007ffe1ff */
[----:B------:R-:W-:Y:S01]  /*00f0*/  ISETP.GT.AND P1, PT, R0, 0x780, PT ;  /* 0x000007800000780c */ /* 0x000fe20003f24270 */
[----:B------:R-:W-:-:S12]  /*0100*/  @!P0 IMAD.MOV.U32 R21, RZ, RZ, c[0x0][0x188] ;  /* 0x00006200ff158624 */ /* 0x000fd800078e00ff */
[----:B------:R-:W-:Y:S05]  /*0110*/  @P1 BRA `(.L_x_40) ;  /* 0x00001f1000001947 */ /* 0x000fea0003800000 */
[----:B0-----:R-:W-:-:S13]  /*0120*/  ISETP.GE.AND P0, PT, R0, 0x1, PT ;  /* 0x000000010000780c */ /* 0x001fda0003f06270 */
[----:B------:R-:W-:Y:S05]  /*0130*/  @!P0 EXIT ;  /* 0x000000000000894d */ /* 0x000fea0003800000 */
[----:B------:R-:W-:-:S04]  /*0140*/  IMAD.MOV.U32 R18, RZ, RZ, 0x4 ;  /* 0x00000004ff127424 */ /* 0x000fc800078e00ff */
[----:B------:R-:W-:-:S05]  /*0150*/  IMAD.WIDE R4, R19, R18, c[0x0][0x160] ;  /* 0x0000580013047625 */ /* 0x000fca00078e0212 */
[----:B------:R-:W2:Y:S04]  /*0160*/  LDG.E R50, [R4.64] ;  /* 0x0000000604327981 */ /* 0x000ea8000c1e1900 */
[----:B------:R-:W0:Y:S02]  /*0170*/  S2R R26, SR_TID.X ;  /* 0x00000000001a7919 */ /* 0x000e240000002100 */
[C---:B0-----:R-:W-:Y:S02]  /*0180*/  LOP3.LUT R2, R26.reuse, 0x1f, RZ, 0xc0, !PT ;  /* 0x0000001f1a027812 */ /* 0x041fe400078ec0ff */
[----:B------:R-:W-:-:S05]  /*0190*/  LOP3.LUT R3, R26, 0xffffffe0, RZ, 0xc0, !PT ;  /* 0xffffffe01a037812 */ /* 0x000fca00078ec0ff */
[----:B------:R-:W-:-:S04]  /*01a0*/  IMAD R3, R3, 0xf, R2 ;  /* 0x0000000f03037824 */ /* 0x000fc800078e0202 */
[C---:B------:R-:W-:Y:S01]  /*01b0*/  IMAD.WIDE R8, R3.reuse, 0x4, R4 ;  /* 0x0000000403087825 */ /* 0x040fe200078e0204 */
[CC--:B------:R-:W-:Y:S02]  /*01c0*/  ISETP.GE.AND P0, PT, R3.reuse, R0.reuse, PT ;  /* 0x000000000300720c */ /* 0x0c0fe40003f06270 */
[C---:B------:R-:W-:Y:S02]  /*01d0*/  IADD3 R43, R3.reuse, 0x20, RZ ;  /* 0x00000020032b7810 */ /* 0x040fe40007ffe0ff */
[C---:B------:R-:W-:Y:S02]  /*01e0*/  IADD3 R42, R3.reuse, 0x40, RZ ;  /* 0x00000040032a7810 */ /* 0x040fe40007ffe0ff */
[----:B------:R-:W-:Y:S02]  /*01f0*/  IADD3 R40, R3, 0x80, RZ ;  /* 0x0000008003287810 */ /* 0x000fe40007ffe0ff */
[----:B------:R-:W-:Y:S02]  /*0200*/  ISETP.GE.AND P1, PT, R43, R0, PT ;  /* 0x000000002b00720c */ /* 0x000fe40003f26270 */
[----:B------:R-:W-:-:S02]  /*0210*/  IADD3 R41, R3, 0x60, RZ ;  /* 0x0000006003297810 */ /* 0x000fc40007ffe0ff */
[-C--:B------:R-:W-:Y:S02]  /*0220*/  ISETP.GE.AND P3, PT, R40, R0.reuse, PT ;  /* 0x000000002800720c */ /* 0x080fe40003f66270 */
[----:B------:R-:W-:Y:S02]  /*0230*/  ISETP.GE.AND P2, PT, R41, R0, PT ;  /* 0x000000002900720c */ /* 0x000fe40003f46270 */
[C---:B------:R-:W-:Y:S02]  /*0240*/  IADD3 R39, R3.reuse, 0xa0, RZ ;  /* 0x000000a003277810 */ /* 0x040fe40007ffe0ff */
[C---:B------:R-:W-:Y:S02]  /*0250*/  IADD3 R38, R3.reuse, 0xc0, RZ ;  /* 0x000000c003267810 */ /* 0x040fe40007ffe0ff */
[C---:B------:R-:W-:Y:S02]  /*0260*/  IADD3 R37, R3.reuse, 0xe0, RZ ;  /* 0x000000e003257810 */ /* 0x040fe40007ffe0ff */
[----:B------:R-:W-:-:S02]  /*0270*/  IADD3 R36, R3, 0x100, RZ ;  /* 0x0000010003247810 */ /* 0x000fc40007ffe0ff */
[C---:B------:R-:W-:Y:S02]  /*0280*/  IADD3 R35, R3.reuse, 0x120, RZ ;  /* 0x0000012003237810 */ /* 0x040fe40007ffe0ff */
[C---:B------:R-:W-:Y:S02]  /*0290*/  IADD3 R34, R3.reuse, 0x140, RZ ;  /* 0x0000014003227810 */ /* 0x040fe40007ffe0ff */
[C---:B------:R-:W-:Y:S02]  /*02a0*/  IADD3 R33, R3.reuse, 0x160, RZ ;  /* 0x0000016003217810 */ /* 0x040fe40007ffe0ff */
[C---:B------:R-:W-:Y:S02]  /*02b0*/  IADD3 R32, R3.reuse, 0x180, RZ ;  /* 0x0000018003207810 */ /* 0x040fe40007ffe0ff */
[C---:B------:R-:W-:Y:S02]  /*02c0*/  IADD3 R31, R3.reuse, 0x1a0, RZ ;  /* 0x000001a0031f7810 */ /* 0x040fe40007ffe0ff */
[----:B------:R-:W-:-:S02]  /*02d0*/  IADD3 R30, R3, 0x1c0, RZ ;  /* 0x000001c0031e7810 */ /* 0x000fc40007ffe0ff */
[-C--:B------:R-:W-:Y:S02]  /*02e0*/  ISETP.GE.AND P4, PT, R32, R0.reuse, PT ;  /* 0x000000002000720c */ /* 0x080fe40003f86270 */
[-C--:B------:R-:W-:Y:S02]  /*02f0*/  ISETP.GE.AND P5, PT, R31, R0.reuse, PT ;  /* 0x000000001f00720c */ /* 0x080fe40003fa6270 */
[-C--:B------:R-:W-:Y:S01]  /*0300*/  ISETP.GE.AND P6, PT, R30, R0.reuse, PT ;  /* 0x000000001e00720c */ /* 0x080fe20003fc6270 */
[----:B--2---:R-:W-:Y:S02]  /*0310*/  IMAD.MOV.U32 R2, RZ, RZ, R50 ;  /* 0x000000ffff027224 */ /* 0x004fe400078e0032 */
[----:B------:R0:W2:Y:S01]  /*0320*/  @!P0 LDG.E R50, [R8.64] ;  /* 0x0000000608328981 */ /* 0x0000a2000c1e1900 */
[----:B------:R-:W-:Y:S01]  /*0330*/  ISETP.GE.AND P0, PT, R42, R0, PT ;  /* 0x000000002a00720c */ /* 0x000fe20003f06270 */
[--C-:B------:R-:W-:Y:S02]  /*0340*/  IMAD.MOV.U32 R14, RZ, RZ, R2.reuse ;  /* 0x000000ffff0e7224 */ /* 0x100fe400078e0002 */
[----:B------:R-:W-:-:S02]  /*0350*/  IMAD.MOV.U32 R15, RZ, RZ, R2 ;  /* 0x000000ffff0f7224 */ /* 0x000fc400078e0002 */
[--C-:B------:R-:W-:Y:S02]  /*0360*/  IMAD.MOV.U32 R22, RZ, RZ, R2.reuse ;  /* 0x000000ffff167224 */ /* 0x100fe400078e0002 */
[----:B------:R-:W-:Y:S01]  /*0370*/  IMAD.MOV.U32 R27, RZ, RZ, R2 ;  /* 0x000000ffff1b7224 */ /* 0x000fe200078e0002 */
[----:B------:R0:W3:Y:S04]  /*0380*/  @!P1 LDG.E R14, [R8.64+0x80] ;  /* 0x00008006080e9981 */ /* 0x0000e8000c1e1900 */
[----:B------:R0:W4:Y:S04]  /*0390*/  @!P3 LDG.E R22, [R8.64+0x200] ;  /* 0x000200060816b981 */ /* 0x000128000c1e1900 */
[----:B------:R0:W4:Y:S01]  /*03a0*/  @!P0 LDG.E R15, [R8.64+0x100] ;  /* 0x00010006080f8981 */ /* 0x000122000c1e1900 */
[----:B------:R-:W-:-:S03]  /*03b0*/  ISETP.GE.AND P0, PT, R39, R0, PT ;  /* 0x000000002700720c */ /* 0x000fc60003f06270 */
[----:B------:R0:W4:Y:S01]  /*03c0*/  @!P2 LDG.E R27, [R8.64+0x180] ;  /* 0x00018006081ba981 */ /* 0x000122000c1e1900 */
[-C--:B------:R-:W-:Y:S02]  /*03d0*/  ISETP.GE.AND P1, PT, R38, R0.reuse, PT ;  /* 0x000000002600720c */ /* 0x080fe40003f26270 */
[-C--:B------:R-:W-:Y:S01]  /*03e0*/  ISETP.GE.AND P2, PT, R37, R0.reuse, PT ;  /* 0x000000002500720c */ /* 0x080fe20003f46270 */
[--C-:B------:R-:W-:Y:S02]  /*03f0*/  IMAD.MOV.U32 R24, RZ, RZ, R2.reuse ;  /* 0x000000ffff187224 */ /* 0x100fe400078e0002 */
[--C-:B------:R-:W-:Y:S02]  /*0400*/  IMAD.MOV.U32 R25, RZ, RZ, R2.reuse ;  /* 0x000000ffff197224 */ /* 0x100fe400078e0002 */
[----:B------:R-:W-:Y:S02]  /*0410*/  IMAD.MOV.U32 R17, RZ, RZ, R2 ;  /* 0x000000ffff117224 */ /* 0x000fe400078e0002 */
[----:B------:R0:W4:Y:S04]  /*0420*/  @!P0 LDG.E R24, [R8.64+0x280] ;  /* 0x0002800608188981 */ /* 0x000128000c1e1900 */
[----:B------:R0:W4:Y:S04]  /*0430*/  @!P1 LDG.E R25, [R8.64+0x300] ;  /* 0x0003000608199981 */ /* 0x000128000c1e1900 */
[----:B------:R0:W4:Y:S01]  /*0440*/  @!P2 LDG.E R17, [R8.64+0x380] ;  /* 0x000380060811a981 */ /* 0x000122000c1e1900 */
[----:B------:R-:W-:-:S02]  /*0450*/  ISETP.GE.AND P0, PT, R36, R0, PT ;  /* 0x000000002400720c */ /* 0x000fc40003f06270 */
[-C--:B------:R-:W-:Y:S02]  /*0460*/  ISETP.GE.AND P1, PT, R35, R0.reuse, PT ;  /* 0x000000002300720c */ /* 0x080fe40003f26270 */
[-C--:B------:R-:W-:Y:S02]  /*0470*/  ISETP.GE.AND P2, PT, R34, R0.reuse, PT ;  /* 0x000000002200720c */ /* 0x080fe40003f46270 */
[----:B------:R-:W-:Y:S01]  /*0480*/  ISETP.GE.AND P3, PT, R33, R0, PT ;  /* 0x000000002100720c */ /* 0x000fe20003f66270 */
[--C-:B------:R-:W-:Y:S02]  /*0490*/  IMAD.MOV.U32 R16, RZ, RZ, R2.reuse ;  /* 0x000000ffff107224 */ /* 0x100fe400078e0002 */
[--C-:B------:R-:W-:Y:S02]  /*04a0*/  IMAD.MOV.U32 R7, RZ, RZ, R2.reuse ;  /* 0x000000ffff077224 */ /* 0x100fe400078e0002 */
[--C-:B------:R-:W-:Y:S02]  /*04b0*/  IMAD.MOV.U32 R6, RZ, RZ, R2.reuse ;  /* 0x000000ffff067224 */ /* 0x100fe400078e0002 */
[--C-:B------:R-:W-:Y:S01]  /*04c0*/  IMAD.MOV.U32 R0, RZ, RZ, R2.reuse ;  /* 0x000000ffff007224 */ /* 0x100fe200078e0002 */
[----:B------:R0:W4:Y:S01]  /*04d0*/  @!P0 LDG.E R16, [R8.64+0x400] ;  /* 0x0004000608108981 */ /* 0x000122000c1e1900 */
[----:B------:R-:W-:-:S02]  /*04e0*/  IMAD.MOV.U32 R5, RZ, RZ, R2 ;  /* 0x000000ffff057224 */ /* 0x000fc400078e0002 */
[----:B------:R-:W-:Y:S01]  /*04f0*/  IMAD.MOV.U32 R4, RZ, RZ, R2 ;  /* 0x000000ffff047224 */ /* 0x000fe200078e0002 */
[----:B------:R0:W4:Y:S04]  /*0500*/  @!P1 LDG.E R7, [R8.64+0x480] ;  /* 0x0004800608079981 */ /* 0x000128000c1e1900 */
[----:B------:R0:W4:Y:S04]  /*0510*/  @!P2 LDG.E R6, [R8.64+0x500] ;  /* 0x000500060806a981 */ /* 0x000128000c1e1900 */
[----:B------:R0:W4:Y:S04]  /*0520*/  @!P3 LDG.E R0, [R8.64+0x580] ;  /* 0x000580060800b981 */ /* 0x000128000c1e1900 */
[----:B------:R0:W4:Y:S04]  /*0530*/  @!P4 LDG.E R5, [R8.64+0x600] ;  /* 0x000600060805c981 */ /* 0x000128000c1e1900 */
[----:B------:R0:W4:Y:S04]  /*0540*/  @!P5 LDG.E R4, [R8.64+0x680] ;  /* 0x000680060804d981 */ /* 0x000128000c1e1900 */
[----:B------:R0:W4:Y:S04]  /*0550*/  @!P6 LDG.E R2, [R8.64+0x700] ;  /* 0x000700060802e981 */ /* 0x000128000c1e1900 */
[----:B------:R-:W1:Y:S01]  /*0560*/  S2R R20, SR_LANEID ;  /* 0x0000000000147919 */ /* 0x000e620000000000 */
[----:B------:R-:W-:-:S05]  /*0570*/  SHF.R.U32.HI R23, RZ, 0x5, R26 ;  /* 0x00000005ff177819 */ /* 0x000fca000001161a */
[----:B-1----:R-:W-:-:S04]  /*0580*/  IMAD R3, R23, 0x1e0, R20 ;  /* 0x000001e017037824 */ /* 0x002fc800078e0214 */
[CC--:B0-----:R-:W-:Y:S01]  /*0590*/  IMAD.WIDE R8, R3.reuse, R18.reuse, c[0x0][0x18] ;  /* 0x0000060003087625 */ /* 0x0c1fe200078e0212 */
[C---:B------:R-:W-:Y:S02]  /*05a0*/  IADD3 R11, R3.reuse, 0x20, RZ ;  /* 0x00000020030b7810 */ /* 0x040fe40007ffe0ff */
[----:B------:R-:W-:Y:S02]  /*05b0*/  IADD3 R13, R3, 0x40, RZ ;  /* 0x00000040030d7810 */ /* 0x000fe40007ffe0ff */
[----:B------:R-:W-:Y:S01]  /*05c0*/  ISETP.NE.U32.AND P3, PT, R8, RZ, PT ;  /* 0x000000ff0800720c */ /* 0x000fe20003f65070 */
[-C--:B------:R-:W-:Y:S01]  /*05d0*/  IMAD.WIDE R10, R11, R18.reuse, c[0x0][0x18] ;  /* 0x000006000b0a7625 */ /* 0x080fe200078e0212 */
[----:B------:R-:W-:Y:S02]  /*05e0*/  IADD3 R29, R3, 0x60, RZ ;  /* 0x00000060031d7810 */ /* 0x000fe40007ffe0ff */
[----:B------:R-:W-:Y:S01]  /*05f0*/  ISETP.NE.AND.EX P3, PT, R9, RZ, PT, P3 ;  /* 0x000000ff0900720c */ /* 0x000fe20003f65330 */
[----:B------:R-:W-:Y:S01]  /*0600*/  IMAD.WIDE R8, R13, R18, c[0x0][0x18] ;  /* 0x000006000d087625 */ /* 0x000fe200078e0212 */
[----:B------:R-:W-:-:S04]  /*0610*/  ISETP.NE.U32.AND P0, PT, R10, RZ, PT ;  /* 0x000000ff0a00720c */ /* 0x000fc80003f05070 */
[----:B------:R-:W-:Y:S01]  /*0620*/  ISETP.NE.AND.EX P0, PT, R11, RZ, PT, P0 ;  /* 0x000000ff0b00720c */ /* 0x000fe20003f05300 */
[----:B------:R-:W-:Y:S01]  /*0630*/  IMAD.WIDE R10, R29, R18, c[0x0][0x18] ;  /* 0x000006001d0a7625 */ /* 0x000fe200078e0212 */
[----:B------:R-:W-:-:S04]  /*0640*/  ISETP.NE.U32.AND P1, PT, R8, RZ, PT ;  /* 0x000000ff0800720c */ /* 0x000fc80003f25070 */
[----:B------:R-:W-:Y:S02]  /*0650*/  ISETP.NE.AND.EX P1, PT, R9, RZ, PT, P1 ;  /* 0x000000ff0900720c */ /* 0x000fe40003f25310 */
[C---:B------:R-:W-:Y:S02]  /*0660*/  IADD3 R9, R3.reuse, 0x80, RZ ;  /* 0x0000008003097810 */ /* 0x040fe40007ffe0ff */
[----:B------:R-:W-:Y:S02]  /*0670*/  ISETP.NE.U32.AND P2, PT, R10, RZ, PT ;  /* 0x000000ff0a00720c */ /* 0x000fe40003f45070 */
[----:B------:R-:W-:Y:S01]  /*0680*/  IADD3 R13, R3, 0xc0, RZ ;  /* 0x000000c0030d7810 */ /* 0x000fe20007ffe0ff */
[-C--:B------:R-:W-:Y:S01]  /*0690*/  IMAD.WIDE R8, R9, R18.reuse, c[0x0][0x18] ;  /* 0x0000060009087625 */ /* 0x080fe200078e0212 */
[----:B------:R-:W-:Y:S02]  /*06a0*/  ISETP.NE.AND.EX P2, PT, R11, RZ, PT, P2 ;  /* 0x000000ff0b00720c */ /* 0x000fe40003f45320 */
[----:B------:R-:W-:Y:S01]  /*06b0*/  IADD3 R11, R3, 0xa0, RZ ;  /* 0x000000a0030b7810 */ /* 0x000fe20007ffe0ff */
[----:B------:R-:W-:Y:S01]  /*06c0*/  IMAD.WIDE R12, R13, R18, c[0x0][0x18] ;  /* 0x000006000d0c7625 */ /* 0x000fe200078e0212 */
[----:B------:R-:W-:-:S03]  /*06d0*/  ISETP.NE.U32.AND P5, PT, R8, RZ, PT ;  /* 0x000000ff0800720c */ /* 0x000fc60003fa5070 */
[-C--:B------:R-:W-:Y:S01]  /*06e0*/  IMAD.WIDE R10, R11, R18.reuse, c[0x0][0x18] ;  /* 0x000006000b0a7625 */ /* 0x080fe200078e0212 */
[----:B------:R-:W-:Y:S02]  /*06f0*/  ISETP.NE.AND.EX P5, PT, R9, RZ, PT, P5 ;  /* 0x000000ff0900720c */ /* 0x000fe40003fa5350 */
[----:B------:R-:W-:Y:S02]  /*0700*/  ISETP.NE.U32.AND P4, PT, R12, RZ, PT ;  /* 0x000000ff0c00720c */ /* 0x000fe40003f85070 */
[----:B------:R-:W-:Y:S02]  /*0710*/  IADD3 R9, R3, 0xe0, RZ ;  /* 0x000000e003097810 */ /* 0x000fe40007ffe0ff */
[----:B------:R-:W-:Y:S02]  /*0720*/  ISETP.NE.AND.EX P4, PT, R13, RZ, PT, P4 ;  /* 0x000000ff0d00720c */ /* 0x000fe40003f85340 */
[C---:B------:R-:W-:Y:S02]  /*0730*/  IADD3 R13, R3.reuse, 0x120, RZ ;  /* 0x00000120030d7810 */ /* 0x040fe40007ffe0ff */
[----:B------:R-:W-:Y:S01]  /*0740*/  IADD3 R29, R3, 0x140, RZ ;  /* 0x00000140031d7810 */ /* 0x000fe20007ffe0ff */
[----:B------:R-:W-:-:S04]  /*0750*/  IMAD.WIDE R8, R9, R18, c[0x0][0x18] ;  /* 0x0000060009087625 */ /* 0x000fc800078e0212 */
[----:B------:R-:W-:Y:S01]  /*0760*/  IMAD.WIDE R12, R13, R18, c[0x0][0x18] ;  /* 0x000006000d0c7625 */ /* 0x000fe200078e0212 */
[----:B--2---:R-:W-:Y:S01]  /*0770*/  @P3 STS [R3.X4], R50 ;  /* 0x0000003203003388 */ /* 0x004fe20000004800 */
[----:B------:R-:W-:-:S04]  /*0780*/  ISETP.NE.U32.AND P3, PT, R10, RZ, PT ;  /* 0x000000ff0a00720c */ /* 0x000fc80003f65070 */
[----:B------:R-:W-:Y:S02]  /*0790*/  ISETP.NE.AND.EX P3, PT, R11, RZ, PT, P3 ;  /* 0x000000ff0b00720c */ /* 0x000fe40003f65330 */
[----:B------:R-:W-:Y:S01]  /*07a0*/  IADD3 R11, R3, 0x100, RZ ;  /* 0x00000100030b7810 */ /* 0x000fe20007ffe0ff */
[----:B---3--:R-:W-:Y:S04]  /*07b0*/  @P0 STS [R3.X4+0x80], R14 ;  /* 0x0000800e03000388 */ /* 0x008fe80000004800 */
[----:B------:R-:W-:Y:S01]  /*07c0*/  IMAD.WIDE R10, R11, R18, c[0x0][0x18] ;  /* 0x000006000b0a7625 */ /* 0x000fe200078e0212 */
[----:B----4-:R-:W-:Y:S01]  /*07d0*/  @P5 STS [R3.X4+0x200], R22 ;  /* 0x0002001603005388 */ /* 0x010fe20000004800 */
[----:B------:R-:W-:-:S03]  /*07e0*/  ISETP.NE.U32.AND P5, PT, R8, RZ, PT ;  /* 0x000000ff0800720c */ /* 0x000fc60003fa5070 */
[----:B------:R0:W-:Y:S01]  /*07f0*/  @P1 STS [R3.X4+0x100], R15 ;  /* 0x0001000f03001388 */ /* 0x0001e20000004800 */
[----:B------:R-:W-:-:S03]  /*0800*/  ISETP.NE.U32.AND P0, PT, R10, RZ, PT ;  /* 0x000000ff0a00720c */ /* 0x000fc60003f05070 */
[----:B------:R-:W-:Y:S01]  /*0810*/  @P2 STS [R3.X4+0x180], R27 ;  /* 0x0001801b03002388 */ /* 0x000fe20000004800 */
[----:B------:R-:W-:Y:S01]  /*0820*/  ISETP.NE.U32.AND P2, PT, R12, RZ, PT ;  /* 0x000000ff0c00720c */ /* 0x000fe20003f45070 */
[----:B0-----:R-:W-:Y:S01]  /*0830*/  IMAD.WIDE R14, R29, R18, c[0x0][0x18] ;  /* 0x000006001d0e7625 */ /* 0x001fe200078e0212 */
[----:B------:R-:W-:-:S04]  /*0840*/  ISETP.NE.AND.EX P5, PT, R9, RZ, PT, P5 ;  /* 0x000000ff0900720c */ /* 0x000fc80003fa5350 */
[----:B------:R-:W-:Y:S02]  /*0850*/  ISETP.NE.U32.AND P1, PT, R14, RZ, PT ;  /* 0x000000ff0e00720c */ /* 0x000fe40003f25070 */
[----:B------:R-:W-:Y:S02]  /*0860*/  ISETP.NE.AND.EX P0, PT, R11, RZ, PT, P0 ;  /* 0x000000ff0b00720c */ /* 0x000fe40003f05300 */
[----:B------:R-:W-:Y:S02]  /*0870*/  ISETP.NE.AND.EX P2, PT, R13, RZ, PT, P2 ;  /* 0x000000ff0d00720c */ /* 0x000fe40003f45320 */
[----:B------:R-:W-:Y:S02]  /*0880*/  ISETP.NE.AND.EX P1, PT, R15, RZ, PT, P1 ;  /* 0x000000ff0f00720c */ /* 0x000fe40003f25310 */
[C---:B------:R-:W-:Y:S02]  /*0890*/  IADD3 R9, R3.reuse, 0x160, RZ ;  /* 0x0000016003097810 */ /* 0x040fe40007ffe0ff */
[----:B------:R-:W-:-:S02]  /*08a0*/  IADD3 R11, R3, 0x180, RZ ;  /* 0x00000180030b7810 */ /* 0x000fc40007ffe0ff */
[C---:B------:R-:W-:Y:S02]  /*08b0*/  IADD3 R13, R3.reuse, 0x1a0, RZ ;  /* 0x000001a0030d7810 */ /* 0x040fe40007ffe0ff */
[----:B------:R-:W-:Y:S01]  /*08c0*/  IADD3 R15, R3, 0x1c0, RZ ;  /* 0x000001c0030f7810 */ /* 0x000fe20007ffe0ff */
[----:B------:R-:W-:-:S04]  /*08d0*/  IMAD.WIDE R8, R9, R18, c[0x0][0x18] ;  /* 0x0000060009087625 */ /* 0x000fc800078e0212 */
[----:B------:R-:W-:-:S04]  /*08e0*/  IMAD.WIDE R10, R11, R18, c[0x0][0x18] ;  /* 0x000006000b0a7625 */ /* 0x000fc800078e0212 */
[----:B------:R-:W-:-:S04]  /*08f0*/  IMAD.WIDE R12, R13, R18, c[0x0][0x18] ;  /* 0x000006000d0c7625 */ /* 0x000fc800078e0212 */
[----:B------:R-:W-:Y:S01]  /*0900*/  IMAD.WIDE R14, R15, R18, c[0x0][0x18] ;  /* 0x000006000f0e7625 */ /* 0x000fe200078e0212 */
[----:B------:R-:W-:Y:S01]  /*0910*/  @P3 STS [R3.X4+0x280], R24 ;  /* 0x0002801803003388 */ /* 0x000fe20000004800 */
[----:B------:R-:W-:Y:S02]  /*0920*/  ISETP.NE.U32.AND P3, PT, R10, RZ, PT ;  /* 0x000000ff0a00720c */ /* 0x000fe40003f65070 */
[----:B------:R-:W-:Y:S01]  /*0930*/  ISETP.NE.U32.AND P6, PT, R12, RZ, PT ;  /* 0x000000ff0c00720c */ /* 0x000fe20003fc5070 */
        /* <DEDUP_REMOVED lines=8> */
[----:B------:R-:W-:Y:S01]  /*09c0*/  IMAD R12, R23, 0x20, R20 ;  /* 0x00000020170c7824 */ /* 0x000fe200078e0214 */
[----:B------:R-:W-:Y:S03]  /*09d0*/  @P0 STS [R3.X4+0x400], R16 ;  /* 0x0004001003000388 */ /* 0x000fe60000004800 */
[----:B------:R-:W-:Y:S01]  /*09e0*/  IMAD R12, R12, 0xf, RZ ;  /* 0x0000000f0c0c7824 */ /* 0x000fe200078e02ff */
        /* <DEDUP_REMOVED lines=26> */
[----:B------:R-:W-:Y:S02]  /*0b90*/  ISETP.NE.AND P0, PT, R45, RZ, PT ;  /* 0x000000ff2d00720c */ /* 0x000fe40003f05270 */
        /* <DEDUP_REMOVED lines=45> */
[----:B------:R-:W-:Y:S01]  /*0e70*/  IMAD.MOV.U32 R20, RZ, RZ, 0x8 ;  /* 0x00000008ff147424 */ /* 0x000fe200078e00ff */
[----:B------:R-:W-:Y:S01]  /*0e80*/  LOP3.LUT R21, RZ, R26, RZ, 0x33, !PT ;  /* 0x0000001aff157212 */ /* 0x000fe200078e33ff */
[----:B------:R-:W-:Y:S03]  /*0e90*/  BSSY B0, `(.L_x_43) ;  /* 0x000000e000007945 */ /* 0x000fe60003800000 */
[----:B------:R-:W-:-:S05]  /*0ea0*/  IADD3 R21, R21, c[0x0][0x178], R28 ;  /* 0x00005e0015157a10 */ /* 0x000fca0007ffe01c */
[-C--:B------:R-:W-:Y:S02]  /*0eb0*/  IMAD.WIDE R26, R21, R20.reuse, c[0x0][0x170] ;  /* 0x00005c00151a7625 */ /* 0x080fe400078e0214 */
[----:B------:R0:W-:Y:S02]  /*0ec0*/  @!P0 STS [0xc], R15 ;  /* 0x00000c0fff008388 */ /* 0x0001e40000000800 */
[----:B------:R-:W-:-:S04]  /*0ed0*/  @!P0 IMAD.WIDE R12, R45, R20, c[0x0][0x170] ;  /* 0x00005c002d0c8625 */ /* 0x000fc800078e0214 */
[----:B------:R-:W-:-:S05]  /*0ee0*/  @!P0 IMAD.MOV.U32 R14, RZ, RZ, 0x64 ;  /* 0x00000064ff0e8424 */ /* 0x000fca00078e00ff */
[----:B------:R0:W-:Y:S02]  /*0ef0*/  @!P0 ST.E.64.STRONG.GPU [R12.64+0x100], R14 ;  /* 0x0001000e0c008985 */ /* 0x0001e4000c10fb06 */
.L_x_45:
[----:B------:R-:W-:Y:S06]  /*0f00*/  MEMBAR.SC.CTA ;  /* 0x0000000000007992 */ /* 0x000fec0000000000 */
[----:B------:R-:W2:Y:S02]  /*0f10*/  LD.E.64.STRONG.GPU R20, [R26.64+0x100] ;  /* 0x000100061a147980 */ /* 0x000ea4000c10fb00 */
[----:B--2---:R-:W-:Y:S01]  /*0f20*/  ISETP.NE.AND P0, PT, R20, 0x63, PT ;  /* 0x000000631400780c */ /* 0x004fe20003f05270 */
[----:B------:R-:W-:-:S12]  /*0f30*/  BRA.DIV ~URZ, `(.L_x_44) ;  /* 0x00002b227f007947 */ /* 0x000fd8000b800000 */
[----:B0-----:R-:W-:-:S04]  /*0f40*/  VOTE.ANY R12, PT, !P0 ;  /* 0x00000000000c7806 */ /* 0x001fc800040e0100 */
[----:B------:R-:W-:-:S13]  /*0f50*/  ISETP.NE.U32.AND P0, PT, R12, RZ, PT ;  /* 0x000000ff0c00720c */ /* 0x000fda0003f05070 */
.L_x_71:
[----:B------:R-:W-:Y:S05]  /*0f60*/  @P0 BRA `(.L_x_45) ;  /* 0xffffff9000000947 */ /* 0x000fea000383ffff */
[----:B------:R-:W-:Y:S05]  /*0f70*/  BSYNC B0 ;  /* 0x0000000000007941 */ /* 0x000fea0003800000 */
.L_x_43:
        /* <DEDUP_REMOVED lines=38> */
.L_x_72:
[----:B------:R-:W-:Y:S01]  /*11e0*/  BSSY B0, `(.L_x_47) ;  /* 0x0000039000007945 */ /* 0x000fe20003800000 */
[----:B------:R-:W-:Y:S05]  /*11f0*/  @!P1 BRA `(.L_x_48) ;  /* 0x0000037000009947 */ /* 0x000fea0003800000 */
[----:B------:R-:W0:Y:S04]  /*1200*/  S2R R12, SR_TID.X ;  /* 0x00000000000c7919 */ /* 0x000e280000002100 */
[----:B------:R-:W1:Y:S04]  /*1210*/  S2R R29, SR_CTAID.X ;  /* 0x00000000001d7919 */ /* 0x000e680000002500 */
[----:B------:R-:W2:Y:S04]  /*1220*/  S2R R23, SR_LANEID ;  /* 0x0000000000177919 */ /* 0x000ea80000000000 */
[----:B------:R-:W3:Y:S01]  /*1230*/  S2R R45, SR_GEMASK ;  /* 0x00000000002d7919 */ /* 0x000ee20000003c00 */
[----:B0-----:R-:W-:-:S04]  /*1240*/  LOP3.LUT R12, RZ, R12, RZ, 0x33, !PT ;  /* 0x0000000cff0c7212 */ /* 0x001fc800078e33ff */
[----:B-1----:R-:W-:-:S04]  /*1250*/  IADD3 R29, R12, c[0x0][0x178], R29 ;  /* 0x00005e000c1d7a10 */ /* 0x002fc80007ffe01d */
.L_x_53:
[----:B------:R-:W-:Y:S01]  /*1260*/  IADD3 R29, R29, -0x20, RZ ;  /* 0xffffffe01d1d7810 */ /* 0x000fe20007ffe0ff */
[----:B------:R-:W-:Y:S01]  /*1270*/  IMAD.MOV.U32 R26, RZ, RZ, 0x8 ;  /* 0x00000008ff1a7424 */ /* 0x000fe200078e00ff */
[----:B------:R-:W-:Y:S03]  /*1280*/  BSSY B1, `(.L_x_49) ;  /* 0x0000009000017945 */ /* 0x000fe60003800000 */
[----:B------:R-:W-:-:S04]  /*1290*/  IMAD.WIDE R26, R29, R26, c[0x0][0x170] ;  /* 0x00005c001d1a7625 */ /* 0x000fc800078e021a */
.L_x_51:
[----:B------:R-:W-:Y:S06]  /*12a0*/  MEMBAR.SC.CTA ;  /* 0x0000000000007992 */ /* 0x000fec0000000000 */
[----:B------:R-:W4:Y:S02]  /*12b0*/  LD.E.64.STRONG.GPU R20, [R26.64+0x100] ;  /* 0x000100061a147980 */ /* 0x000f24000c10fb00 */
[----:B----4-:R-:W-:Y:S01]  /*12c0*/  ISETP.NE.AND P0, PT, R20, 0x63, PT ;  /* 0x000000631400780c */ /* 0x010fe20003f05270 */
[----:B------:R-:W-:-:S12]  /*12d0*/  BRA.DIV ~URZ, `(.L_x_50) ;  /* 0x00002b727f007947 */ /* 0x000fd8000b800000 */
[----:B------:R-:W-:-:S04]  /*12e0*/  VOTE.ANY R12, PT, !P0 ;  /* 0x00000000000c7806 */ /* 0x000fc800040e0100 */
[----:B------:R-:W-:-:S13]  /*12f0*/  ISETP.NE.U32.AND P0, PT, R12, RZ, PT ;  /* 0x000000ff0c00720c */ /* 0x000fda0003f05070 */
.L_x_73:
[----:B------:R-:W-:Y:S05]  /*1300*/  @P0 BRA `(.L_x_51) ;  /* 0xffffff9000000947 */ /* 0x000fea000383ffff */
[----:B------:R-:W-:Y:S05]  /*1310*/  BSYNC B1 ;  /* 0x0000000000017941 */ /* 0x000fea0003800000 */
.L_x_49:
[----:B------:R-:W-:Y:S01]  /*1320*/  ISETP.NE.AND P0, PT, R20, 0x65, PT ;  /* 0x000000651400780c */ /* 0x000fe20003f05270 */
[----:B------:R-:W-:-:S12]  /*1330*/  BRA.DIV ~URZ, `(.L_x_52) ;  /* 0x00002b627f007947 */ /* 0x000fd8000b800000 */
[----:B------:R-:W-:Y:S01]  /*1340*/  VOTE.ANY R12, PT, !P0 ;  /* 0x00000000000c7806 */ /* 0x000fe200040e0100 */
[----:B------:R-:W-:Y:S01]  /*1350*/  VOTEU.ANY UR4, UPT, PT ;  /* 0x0000000000047886 */ /* 0x000fe200038e0100 */
[C---:B--2---:R-:W-:Y:S02]  /*1360*/  IADD3 R27, R23.reuse, 0x2, RZ ;  /* 0x00000002171b7810 */ /* 0x044fe40007ffe0ff */
[----:B---3--:R-:W-:Y:S02]  /*1370*/  LOP3.LUT R13, R12, 0x80000000, R45, 0xec, !PT ;  /* 0x800000000c0d7812 */ /* 0x008fe400078eec2d */
        /* <DEDUP_REMOVED lines=30> */
.L_x_74:
[----:B------:R-:W-:Y:S05]  /*1560*/  @P1 BRA `(.L_x_53) ;  /* 0xfffffcf000001947 */ /* 0x000fea000383ffff */
.L_x_48:
[----:B------:R-:W-:Y:S05]  /*1570*/  BSYNC B0 ;  /* 0x0000000000007941 */ /* 0x000fea0003800000 */
.L_x_47:
        /* <DEDUP_REMOVED lines=14> */
.L_x_55:
[----:B------:R-:W-:Y:S05]  /*1660*/  BSYNC B0 ;  /* 0x0000000000007941 */ /* 0x000fea0003800000 */
.L_x_54:
[----:B------:R1:W-:Y:S01]  /*1670*/  @!P0 STS [0x24], R28 ;  /* 0x0000241cff008388 */ /* 0x0003e20000000800 */
[----:B------:R-:W-:-:S03]  /*1680*/  @!P0 IMAD.MOV.U32 R22, RZ, RZ, R28 ;  /* 0x000000ffff168224 */ /* 0x000fc600078e001c */
.L_x_42:
        /* <DEDUP_REMOVED lines=19> */
.L_x_41:
        /* <DEDUP_REMOVED lines=20> */
[C---:B------:R-:W-:Y:S01]  /*1900*/  @!P0 IMAD.SHL.U32 R27, R23.reuse, 0x4, RZ ;  /* 0x00000004171b8824 */ /* 0x040fe200078e00ff */
        /* <DEDUP_REMOVED lines=27> */
.L_x_56:
[----:B------:R-:W-:Y:S06]  /*1ac0*/  BAR.SYNC 0x0 ;  /* 0x0000000000007b1d */ /* 0x000fec0000000000 */
[----:B------:R-:W-:Y:S01]  /*1ad0*/  ISETP.NE.AND P0, PT, R26, RZ, PT ;  /* 0x000000ff1a00720c */ /* 0x000fe20003f05270 */
[----:B------:R-:W0:Y:S01]  /*1ae0*/  S2R R15, SR_LANEID ;  /* 0x00000000000f7919 */ /* 0x000e220000000000 */
[----:B------:R-:W-:-:S05]  /*1af0*/  SHF.R.U32.HI R12, RZ, 0x5, R26 ;  /* 0x00000005ff0c7819 */ /* 0x000fca000001161a */
[----:B------:R-:W-:-:S06]  /*1b00*/  IMAD R12, R12, 0x1e0, RZ ;  /* 0x000001e00c0c7824 */ /* 0x000fcc00078e02ff */
[----:B------:R-:W2:Y:S01]  /*1b10*/  @!P0 S2R R20, SR_CTAID.X ;  /* 0x0000000000148919 */ /* 0x000ea20000002500 */
[----:B0-----:R-:W-:Y:S02]  /*1b20*/  IMAD R14, R15, 0xf, R12 ;  /* 0x0000000f0f0e7824 */ /* 0x001fe400078e020c */
[----:B------:R-:W-:Y:S02]  /*1b30*/  IMAD.IADD R12, R12, 0x1, R15 ;  /* 0x000000010c0c7824 */ /* 0x000fe400078e020f */
[----:B------:R-:W-:Y:S01]  /*1b40*/  IMAD.IADD R15, R2, 0x1, R3 ;  /* 0x00000001020f7824 */ /* 0x000fe200078e0203 */
[----:B------:R2:W-:Y:S01]  /*1b50*/  STS [R14.X4], R13 ;  /* 0x0000000d0e007388 */ /* 0x0005e20000004800 */
[----:B------:R-:W-:Y:S02]  /*1b60*/  @!P0 IMAD.MOV.U32 R2, RZ, RZ, -0x780 ;  /* 0xfffff880ff028424 */ /* 0x000fe400078e00ff */
[----:B------:R-:W-:Y:S01]  /*1b70*/  IMAD.IADD R0, R0, 0x1, R15 ;  /* 0x0000000100007824 */ /* 0x000fe200078e020f */
[----:B------:R-:W-:Y:S04]  /*1b80*/  STS [R14.X4+0x4], R18 ;  /* 0x000004120e007388 */ /* 0x000fe80000004800 */
[----:B------:R-:W-:Y:S01]  /*1b90*/  STS [R14.X4+0x8], R17 ;  /* 0x000008110e007388 */ /* 0x000fe20000004800 */
[----:B--2---:R-:W-:-:S03]  /*1ba0*/  @!P0 IADD3 R13, R20, c[0x0][0x178], RZ ;  /* 0x00005e00140d8a10 */ /* 0x004fc60007ffe0ff */
[----:B------:R-:W-:Y:S02]  /*1bb0*/  STS [R14.X4+0xc], R16 ;  /* 0x00000c100e007388 */ /* 0x000fe40000004800 */
[----:B------:R-:W-:Y:S02]  /*1bc0*/  @!P0 IMAD R2, R13, R2, c[0x0][0x190] ;  /* 0x000064000d028624 */ /* 0x000fe400078e0202 */
        /* <DEDUP_REMOVED lines=9> */
[----:B------:R-:W-:Y:S04]  /*1c60*/  STS [R14.X4+0x34], R15 ;  /* 0x0000340f0e007388 */ /* 0x000fe80000004800 */
[----:B------:R-:W-:Y:S01]  /*1c70*/  STS [R14.X4+0x38], R0 ;  /* 0x000038000e007388 */ /* 0x000fe20000004800 */
[----:B------:R-:W-:-:S06]  /*1c80*/  NOP ;  /* 0x0000000000007918 */ /* 0x000fcc0000000000 */
[----:B------:R-:W-:Y:S01]  /*1c90*/  LDS R7, [R12.X4] ;  /* 0x000000000c077984 */ /* 0x000fe20000004800 */
[C---:B0-----:R-:W-:Y:S02]  /*1ca0*/  LOP3.LUT R3, R26.reuse, 0xffffffe0, RZ, 0xc0, !PT ;  /* 0xffffffe01a037812 */ /* 0x041fe400078ec0ff */
[----:B------:R-:W-:Y:S01]  /*1cb0*/  LOP3.LUT R26, R26, 0x1f, RZ, 0xc0, !PT ;  /* 0x0000001f1a1a7812 */ /* 0x000fe200078ec0ff */
[----:B------:R-:W-:Y:S04]  /*1cc0*/  LDS R5, [R12.X4+0x80] ;  /* 0x000080000c057984 */ /* 0x000fe80000004800 */
[----:B------:R-:W-:Y:S01]  /*1cd0*/  LDS R9, [R12.X4+0x100] ;  /* 0x000100000c097984 */ /* 0x000fe20000004800 */
        /* <DEDUP_REMOVED lines=14> */
[----:B------:R-:W-:Y:S04]  /*1dc0*/  @!P0 STS [0x1e00], R2 ;  /* 0x001e0002ff008388 */ /* 0x000fe80000000800 */
[----:B------:R-:W-:Y:S06]  /*1dd0*/  BAR.SYNC 0x0 ;  /* 0x0000000000007b1d */ /* 0x000fec0000000000 */
[----:B------:R-:W0:Y:S01]  /*1de0*/  LDS R0, [0x1e00] ;  /* 0x001e0000ff007984 */ /* 0x000e220000000800 */
[----:B------:R-:W-:-:S04]  /*1df0*/  IADD3 R3, P0, R19, R26, RZ ;  /* 0x0000001a13037210 */ /* 0x000fc80007f1e0ff */
[----:B------:R-:W-:Y:S02]  /*1e00*/  LEA.HI.X.SX32 R4, R19, R4, 0x1, P0 ;  /* 0x0000000413047211 */ /* 0x000fe400000f0eff */
[----:B------:R-:W-:-:S04]  /*1e10*/  LEA R2, P0, R3, c[0x0][0x168], 0x2 ;  /* 0x00005a0003027a11 */ /* 0x000fc800078010ff */
[----:B------:R-:W-:Y:S02]  /*1e20*/  LEA.HI.X R3, R3, c[0x0][0x16c], R4, 0x2, P0 ;  /* 0x00005b0003037a11 */ /* 0x000fe400000f1404 */
[-C--:B0-----:R-:W-:Y:S02]  /*1e30*/  ISETP.GE.AND P3, PT, R26, R0.reuse, PT ;  /* 0x000000001a00720c */ /* 0x081fe40003f66270 */
[-C--:B------:R-:W-:Y:S02]  /*1e40*/  ISETP.GE.AND P4, PT, R43, R0.reuse, PT ;  /* 0x000000002b00720c */ /* 0x080fe40003f86270 */
[-C--:B------:R-:W-:Y:S02]  /*1e50*/  ISETP.GE.AND P5, PT, R42, R0.reuse, PT ;  /* 0x000000002a00720c */ /* 0x080fe40003fa6270 */
[-C--:B------:R-:W-:Y:S02]  /*1e60*/  ISETP.GE.AND P6, PT, R41, R0.reuse, PT ;  /* 0x000000002900720c */ /* 0x080fe40003fc6270 */
[----:B------:R-:W-:-:S02]  /*1e70*/  ISETP.GE.AND P0, PT, R40, R0, PT ;  /* 0x000000002800720c */ /* 0x000fc40003f06270 */
[-C--:B------:R-:W-:Y:S02]  /*1e80*/  ISETP.GE.AND P1, PT, R39, R0.reuse, PT ;  /* 0x000000002700720c */ /* 0x080fe40003f26270 */
[-C--:B------:R-:W-:Y:S01]  /*1e90*/  ISETP.GE.AND P2, PT, R38, R0.reuse, PT ;  /* 0x000000002600720c */ /* 0x080fe20003f46270 */
[----:B------:R0:W-:Y:S01]  /*1ea0*/  @!P3 STG.E [R2.64], R7 ;  /* 0x000000070200b986 */ /* 0x0001e2000c101906 */
        /* <DEDUP_REMOVED lines=24> */
.L_x_40:
[----:B0-----:R-:W0:Y:S02]  /*2030*/  S2R R34, SR_TID.X ;  /* 0x0000000000227919 */ /* 0x001e240000002100 */
[----:B0-----:R-:W-:-:S02]  /*2040*/  LOP3.LUT R0, R34, 0x1f, RZ, 0xc0, !PT ;  /* 0x0000001f22007812 */ /* 0x001fc400078ec0ff */
[----:B------:R-:W-:-:S05]  /*2050*/  LOP3.LUT R3, R34, 0xffffffe0, RZ, 0xc0, !PT ;  /* 0xffffffe022037812 */ /* 0x000fca00078ec0ff */
[----:B------:R-:W-:-:S05]  /*2060*/  IMAD R0, R3, 0xf, R0 ;  /* 0x0000000f03007824 */ /* 0x000fca00078e0200 */
[----:B------:R-:W-:Y:S02]  /*2070*/  SHF.R.S32.HI R2, RZ, 0x1f, R0 ;  /* 0x0000001fff027819 */ /* 0x000fe40000011400 */
[----:B------:R-:W-:-:S04]  /*2080*/  IADD3 R0, P0, R19, R0, RZ ;  /* 0x0000000013007210 */ /* 0x000fc80007f1e0ff */
[----:B------:R-:W-:Y:S01]  /*2090*/  LEA.HI.X.SX32 R31, R19, R2, 0x1, P0 ;  /* 0x00000002131f7211 */ /* 0x000fe200000f0eff */
        /* <DEDUP_REMOVED lines=40> */
[----:B------:R-:W-:Y:S01]  /*2320*/  ISETP.NE.U32.AND P2, PT, R8, RZ, PT ;  /* 0x000000ff0800720c */ /* 0x000fe20003f45070 */
[----:B------:R-:W-:Y:S01]  /*2330*/  IMAD.WIDE R4, R5, R30, c[0x0][0x18] ;  /* 0x0000060005047625 */ /* 0x000fe200078e021e */
[----:B------:R-:W-:Y:S02]  /*2340*/  ISETP.NE.U32.AND P0, PT, R6, RZ, PT ;  /* 0x000000ff0600720c */ /* 0x000fe40003f05070 */
[----:B------:R-:W-:Y:S02]  /*2350*/  ISETP.NE.AND.EX P4, PT, R3, RZ, PT, P4 ;  /* 0x000000ff0300720c */ /* 0x000fe40003f85340 */
[----:B------:R-:W-:Y:S02]  /*2360*/  ISETP.NE.U32.AND P6, PT, R4, RZ, PT ;  /* 0x000000ff0400720c */ /* 0x000fe40003fc5070 */
[----:B------:R-:W-:Y:S02]  /*2370*/  IADD3 R11, R19, 0xc0, RZ ;  /* 0x000000c0130b7810 */ /* 0x000fe40007ffe0ff */
[----:B------:R-:W-:-:S02]  /*2380*/  ISETP.NE.AND.EX P6, PT, R5, RZ, PT, P6 ;  /* 0x000000ff0500720c */ /* 0x000fc40003fc5360 */
[----:B------:R-:W-:Y:S01]  /*2390*/  IADD3 R3, R19, 0xe0, RZ ;  /* 0x000000e013037810 */ /* 0x000fe20007ffe0ff */
[-C--:B------:R-:W-:Y:S01]  /*23a0*/  IMAD.WIDE R10, R11, R30.reuse, c[0x0][0x18] ;  /* 0x000006000b0a7625 */ /* 0x080fe200078e021e */
[----:B------:R-:W-:Y:S02]  /*23b0*/  ISETP.NE.AND.EX P0, PT, R7, RZ, PT, P0 ;  /* 0x000000ff0700720c */ /* 0x000fe40003f05300 */
[----:B------:R-:W-:Y:S01]  /*23c0*/  ISETP.NE.AND.EX P2, PT, R9, RZ, PT, P2 ;  /* 0x000000ff0900720c */ /* 0x000fe20003f45320 */
[-C--:B------:R-:W-:Y:S01]  /*23d0*/  IMAD.WIDE R2, R3, R30.reuse, c[0x0][0x18] ;  /* 0x0000060003027625 */ /* 0x080fe200078e021e */
[C---:B------:R-:W-:Y:S02]  /*23e0*/  IADD3 R5, R19.reuse, 0x100, RZ ;  /* 0x0000010013057810 */ /* 0x040fe40007ffe0ff */
[C---:B------:R-:W-:Y:S02]  /*23f0*/  IADD3 R7, R19.reuse, 0x120, RZ ;  /* 0x0000012013077810 */ /* 0x040fe40007ffe0ff */
[----:B------:R-:W-:Y:S01]  /*2400*/  IADD3 R9, R19, 0x140, RZ ;  /* 0x0000014013097810 */ /* 0x000fe20007ffe0ff */
[----:B------:R-:W-:Y:S01]  /*2410*/  IMAD.WIDE R4, R5, R30, c[0x0][0x18] ;  /* 0x0000060005047625 */ /* 0x000fe200078e021e */
[----:B------:R-:W-:-:S03]  /*2420*/  ISETP.NE.U32.AND P1, PT, R10, RZ, PT ;  /* 0x000000ff0a00720c */ /* 0x000fc60003f25070 */
[----:B------:R-:W-:Y:S01]  /*2430*/  IMAD.WIDE R6, R7, R30, c[0x0][0x18] ;  /* 0x0000060007067625 */ /* 0x000fe200078e021e */
[----:B------:R-:W-:-:S03]  /*2440*/  ISETP.NE.AND.EX P1, PT, R11, RZ, PT, P1 ;  /* 0x000000ff0b00720c */ /* 0x000fc60003f25310 */
        /* <DEDUP_REMOVED lines=10> */
[----:B------:R-:W-:Y:S02]  /*24f0*/  ISETP.NE.U32.AND P6, PT, R8, RZ, PT ;  /* 0x000000ff0800720c */ /* 0x000fe40003fc5070 */
[----:B------:R-:W-:Y:S01]  /*2500*/  ISETP.NE.AND.EX P4, PT, R5, RZ, PT, P4 ;  /* 0x000000ff0500720c */ /* 0x000fe20003f85340 */
[----:B------:R-:W-:Y:S01]  /*2510*/  @P0 STS [R19.X4+0x200], R40 ;  /* 0x0002002813000388 */ /* 0x000fe20000004800 */
[----:B------:R-:W-:-:S02]  /*2520*/  ISETP.NE.AND.EX P6, PT, R9, RZ, PT, P6 ;  /* 0x000000ff0900720c */ /* 0x000fc40003fc5360 */
[C---:B------:R-:W-:Y:S01]  /*2530*/  IADD3 R3, R19.reuse, 0x160, RZ ;  /* 0x0000016013037810 */ /* 0x040fe20007ffe0ff */
[----:B------:R-:W-:Y:S01]  /*2540*/  @P2 STS [R19.X4+0x280], R38 ;  /* 0x0002802613002388 */ /* 0x000fe20000004800 */
[C---:B------:R-:W-:Y:S02]  /*2550*/  IADD3 R5, R19.reuse, 0x180, RZ ;  /* 0x0000018013057810 */ /* 0x040fe40007ffe0ff */
[----:B------:R-:W-:Y:S01]  /*2560*/  IADD3 R7, R19, 0x1a0, RZ ;  /* 0x000001a013077810 */ /* 0x000fe20007ffe0ff */
[-C--:B------:R-:W-:Y:S01]  /*2570*/  IMAD.WIDE R2, R3, R30.reuse, c[0x0][0x18] ;  /* 0x0000060003027625 */ /* 0x080fe200078e021e */
[----:B------:R-:W-:Y:S01]  /*2580*/  IADD3 R9, R19, 0x1c0, RZ ;  /* 0x000001c013097810 */ /* 0x000fe20007ffe0ff */
[----:B------:R-:W-:Y:S02]  /*2590*/  @P1 STS [R19.X4+0x300], R36 ;  /* 0x0003002413001388 */ /* 0x000fe40000004800 */
[-C--:B------:R-:W-:Y:S01]  /*25a0*/  IMAD.WIDE R4, R5, R30.reuse, c[0x0][0x18] ;  /* 0x0000060005047625 */ /* 0x080fe200078e021e */
[----:B------:R-:W-:Y:S01]  /*25b0*/  ISETP.NE.U32.AND P1, PT, R2, RZ, PT ;  /* 0x000000ff0200720c */ /* 0x000fe20003f25070 */
[----:B------:R-:W-:Y:S02]  /*25c0*/  @P3 STS [R19.X4+0x380], R18 ;  /* 0x0003801213003388 */ /* 0x000fe40000004800 */
[-C--:B------:R-:W-:Y:S01]  /*25d0*/  IMAD.WIDE R6, R7, R30.reuse, c[0x0][0x18] ;  /* 0x0000060007067625 */ /* 0x080fe200078e021e */
[----:B------:R-:W-:Y:S01]  /*25e0*/  ISETP.NE.U32.AND P0, PT, R4, RZ, PT ;  /* 0x000000ff0400720c */ /* 0x000fe20003f05070 */
[----:B------:R-:W-:Y:S01]  /*25f0*/  @P4 STS [R19.X4+0x400], R16 ;  /* 0x0004001013004388 */ /* 0x000fe20000004800 */
[----:B------:R-:W-:Y:S01]  /*2600*/  ISETP.NE.AND.EX P1, PT, R3, RZ, PT, P1 ;  /* 0x000000ff0300720c */ /* 0x000fe20003f25310 */
[----:B------:R-:W-:Y:S01]  /*2610*/  IMAD.WIDE R8, R9, R30, c[0x0][0x18] ;  /* 0x0000060009087625 */ /* 0x000fe200078e021e */
[----:B------:R-:W-:Y:S01]  /*2620*/  ISETP.NE.U32.AND P3, PT, R6, RZ, PT ;  /* 0x000000ff0600720c */ /* 0x000fe20003f65070 */
[----:B------:R-:W-:Y:S01]  /*2630*/  @P5 STS [R19.X4+0x480], R28 ;  /* 0x0004801c13005388 */ /* 0x000fe20000004800 */
[----:B------:R-:W-:-:S02]  /*2640*/  ISETP.NE.AND.EX P0, PT, R5, RZ, PT, P0 ;  /* 0x000000ff0500720c */ /* 0x000fc40003f05300 */
[----:B------:R-:W-:Y:S01]  /*2650*/  ISETP.NE.U32.AND P2, PT, R8, RZ, PT ;  /* 0x000000ff0800720c */ /* 0x000fe20003f45070 */
[----:B------:R-:W-:Y:S01]  /*2660*/  @P6 STS [R19.X4+0x500], R26 ;  /* 0x0005001a13006388 */ /* 0x000fe20000004800 */
[----:B------:R-:W-:Y:S02]  /*2670*/  ISETP.NE.AND.EX P3, PT, R7, RZ, PT, P3 ;  /* 0x000000ff0700720c */ /* 0x000fe40003f65330 */
[----:B------:R-:W-:-:S03]  /*2680*/  ISETP.NE.AND.EX P2, PT, R9, RZ, PT, P2 ;  /* 0x000000ff0900720c */ /* 0x000fc60003f45320 */
[----:B------:R-:W-:Y:S04]  /*2690*/  @P1 STS [R19.X4+0x580], R24 ;  /* 0x0005801813001388 */ /* 0x000fe80000004800 */
[----:B------:R-:W-:Y:S01]  /*26a0*/  @P0 STS [R19.X4+0x600], R14 ;  /* 0x0006000e13000388 */ /* 0x000fe20000004800 */
[----:B------:R-:W-:-:S03]  /*26b0*/  ISETP.NE.AND P0, PT, R45, RZ, PT ;  /* 0x000000ff2d00720c */ /* 0x000fc60003f05270 */
        /* <DEDUP_REMOVED lines=68> */
[----:B------:R-:W-:Y:S04]  /*2b00*/  BSSY B0, `(.L_x_59) ;  /* 0x000000e000007945 */ /* 0x000fe80003800000 */
[----:B------:R-:W-:-:S06]  /*2b10*/  IMAD.IADD R28, R45, 0x1, R28 ;  /* 0x000000012d1c7824 */ /* 0x000fcc00078e021c */
[-C--:B------:R-:W-:Y:S01]  /*2b20*/  @!P0 IMAD.WIDE R12, R45, R26.reuse, c[0x0][0x170] ;  /* 0x00005c002d0c8625 */ /* 0x080fe200078e021a */
[----:B------:R0:W-:Y:S03]  /*2b30*/  @!P0 STS [0xc], R15 ;  /* 0x00000c0fff008388 */ /* 0x0001e60000000800 */
[----:B------:R-:W-:Y:S02]  /*2b40*/  @!P0 IMAD.MOV.U32 R14, RZ, RZ, 0x64 ;  /* 0x00000064ff0e8424 */ /* 0x000fe400078e00ff */
[----:B------:R-:W-:-:S03]  /*2b50*/  IMAD.WIDE R26, R28, R26, c[0x0][0x170] ;  /* 0x00005c001c1a7625 */ /* 0x000fc600078e021a */
[----:B------:R0:W-:Y:S04]  /*2b60*/  @!P0 ST.E.64.STRONG.GPU [R12.64+0x100], R14 ;  /* 0x0001000e0c008985 */ /* 0x0001e8000c10fb06 */
.L_x_61:
[----:B------:R-:W-:Y:S06]  /*2b70*/  MEMBAR.SC.CTA ;  /* 0x0000000000007992 */ /* 0x000fec0000000000 */
[----:B------:R-:W2:Y:S02]  /*2b80*/  LD.E.64.STRONG.GPU R22, [R26.64+0x100] ;  /* 0x000100061a167980 */ /* 0x000ea4000c10fb00 */
[----:B--2---:R-:W-:Y:S01]  /*2b90*/  ISETP.NE.AND P1, PT, R22, 0x63, PT ;  /* 0x000000631600780c */ /* 0x004fe20003f25270 */
[----:B------:R-:W-:-:S12]  /*2ba0*/  BRA.DIV ~URZ, `(.L_x_60) ;  /* 0x000016827f007947 */ /* 0x000fd8000b800000 */
[----:B0-----:R-:W-:-:S04]  /*2bb0*/  VOTE.ANY R12, PT, !P1 ;  /* 0x00000000000c7806 */ /* 0x001fc800048e0100 */
[----:B------:R-:W-:-:S13]  /*2bc0*/  ISETP.NE.U32.AND P1, PT, R12, RZ, PT ;  /* 0x000000ff0c00720c */ /* 0x000fda0003f25070 */
.L_x_75:
[----:B------:R-:W-:Y:S05]  /*2bd0*/  @P1 BRA `(.L_x_61) ;  /* 0xffffff9000001947 */ /* 0x000fea000383ffff */
[----:B------:R-:W-:Y:S05]  /*2be0*/  BSYNC B0 ;  /* 0x0000000000007941 */ /* 0x000fea0003800000 */
.L_x_59:
        /* <DEDUP_REMOVED lines=38> */
.L_x_76:
[----:B------:R-:W-:Y:S01]  /*2e50*/  BSSY B0, `(.L_x_63) ;  /* 0x0000035000007945 */ /* 0x000fe20003800000 */
[----:B------:R-:W-:Y:S05]  /*2e60*/  @!P2 BRA `(.L_x_64) ;  /* 0x000003300000a947 */ /* 0x000fea0003800000 */
[----:B------:R-:W0:Y:S04]  /*2e70*/  S2R R29, SR_LANEID ;  /* 0x00000000001d7919 */ /* 0x000e280000000000 */
[----:B------:R-:W1:Y:S02]  /*2e80*/  S2R R33, SR_GEMASK ;  /* 0x0000000000217919 */ /* 0x000e640000003c00 */
.L_x_69:
[----:B------:R-:W-:Y:S01]  /*2e90*/  IADD3 R28, R28, -0x20, RZ ;  /* 0xffffffe01c1c7810 */ /* 0x000fe20007ffe0ff */
[----:B------:R-:W-:Y:S01]  /*2ea0*/  IMAD.MOV.U32 R27, RZ, RZ, 0x8 ;  /* 0x00000008ff1b7424 */ /* 0x000fe200078e00ff */
[----:B------:R-:W-:Y:S03]  /*2eb0*/  BSSY B1, `(.L_x_65) ;  /* 0x0000009000017945 */ /* 0x000fe60003800000 */
[----:B------:R-:W-:-:S04]  /*2ec0*/  IMAD.WIDE R26, R28, R27, c[0x0][0x170] ;  /* 0x00005c001c1a7625 */ /* 0x000fc800078e021b */
.L_x_67:
[----:B------:R-:W-:Y:S06]  /*2ed0*/  MEMBAR.SC.CTA ;  /* 0x0000000000007992 */ /* 0x000fec0000000000 */
[----:B------:R-:W2:Y:S02]  /*2ee0*/  LD.E.64.STRONG.GPU R22, [R26.64+0x100] ;  /* 0x000100061a167980 */ /* 0x000ea4000c10fb00 */
[----:B--2---:R-:W-:Y:S01]  /*2ef0*/  ISETP.NE.AND P1, PT, R22, 0x63, PT ;  /* 0x000000631600780c */ /* 0x004fe20003f25270 */
[----:B------:R-:W-:-:S12]  /*2f00*/  BRA.DIV ~URZ, `(.L_x_66) ;  /* 0x000017127f007947 */ /* 0x000fd8000b800000 */
[----:B------:R-:W-:-:S04]  /*2f10*/  VOTE.ANY R12, PT, !P1 ;  /* 0x00000000000c7806 */ /* 0x000fc800048e0100 */
[----:B------:R-:W-:-:S13]  /*2f20*/  ISETP.NE.U32.AND P1, PT, R12, RZ, PT ;  /* 0x000000ff0c00720c */ /* 0x000fda0003f25070 */
.L_x_77:
[----:B------:R-:W-:Y:S05]  /*2f30*/  @P1 BRA `(.L_x_67) ;  /* 0xffffff9000001947 */ /* 0x000fea000383ffff */
[----:B------:R-:W-:Y:S05]  /*2f40*/  BSYNC B1 ;  /* 0x0000000000017941 */ /* 0x000fea0003800000 */
.L_x_65:
        /* <DEDUP_REMOVED lines=36> */
.L_x_78:
[----:B------:R-:W-:Y:S05]  /*3190*/  @P2 BRA `(.L_x_69) ;  /* 0xfffffcf000002947 */ /* 0x000fea000383ffff */
.L_x_64:
[----:B------:R-:W-:Y:S05]  /*31a0*/  BSYNC B0 ;  /* 0x0000000000007941 */ /* 0x000fea0003800000 */
.L_x_63:
[----:B------:R-:W-:Y:S01]  /*31b0*/  ISETP.NE.AND P1, PT, R29, RZ, PT ;  /* 0x000000ff1d00720c */ /* 0x000fe20003f25270 */
[----:B------:R-:W-:Y:S02]  /*31c0*/  @!P0 IMAD.MOV.U32 R12, RZ, RZ, 0x8 ;  /* 0x00000008ff0c8424 */ /* 0x000fe400078e00ff */
[----:B------:R-:W-:Y:S02]  /*31d0*/  @!P0 IMAD.IADD R15, R15, 0x1, R30 ;  /* 0x000000010f0f8824 */ /* 0x000fe400078e021e */
[----:B------:R-:W-:-:S04]  /*31e0*/  @!P0 IMAD.WIDE R12, R45, R12, c[0x0][0x170] ;  /* 0x00005c002d0c8625 */ /* 0x000fc800078e020c */
[----:B------:R-:W-:-:S04]  /*31f0*/  @!P0 IMAD.MOV.U32 R14, RZ, RZ, 0x65 ;  /* 0x00000065ff0e8424 */ /* 0x000fc800078e00ff */
[----:B------:R-:W-:Y:S01]  /*3200*/  @!P1 IMAD.MOV.U32 R21, RZ, RZ, R30 ;  /* 0x000000ffff159224 */ /* 0x000fe200078e001e */
[----:B------:R0:W-:Y:S04]  /*3210*/  @!P0 ST.E.64.STRONG.GPU [R12.64+0x100], R14 ;  /* 0x0001000e0c008985 */ /* 0x0001e8000c10fb06 */
[----:B------:R0:W-:Y:S04]  /*3220*/  @!P0 STS [0x8], R15 ;  /* 0x0000080fff008388 */ /* 0x0001e80000000800 */
[----:B------:R0:W-:Y:S04]  /*3230*/  @!P0 STS [0x4], R30 ;  /* 0x0000041eff008388 */ /* 0x0001e80000000800 */
[----:B------:R0:W-:Y:S02]  /*3240*/  @!P1 STS [0x24], R30 ;  /* 0x0000241eff009388 */ /* 0x0001e40000000800 */
.L_x_58:
        /* <DEDUP_REMOVED lines=21> */
.L_x_57:
        /* <DEDUP_REMOVED lines=56> */
.L_x_70:
        /* <DEDUP_REMOVED lines=52> */
.L_x_44:
[----:B0-----:R-:W-:Y:S02]  /*3a60*/  SEL R12, RZ, 0x1, P0 ;  /* 0x00000001ff0c7807 */ /* 0x001fe40000000000 */
[----:B------:R-:W-:-:S02]  /*3a70*/  MOV R24, 0x3a90 ;  /* 0x00003a9000187802 */ /* 0x000fc40000000f00 */
[----:B------:R-:W-:Y:S05]  /*3a80*/  CALL.REL.NOINC `($_ZN3cub16DeviceScanKernelINS_16DeviceScanPolicyIjE9Policy600EN6thrust10device_ptrIjEES6_NS_13ScanTileStateIjLb1EEENS4_4plusIvEENS_6detail10InputValueIjPjEEiEEvT0_T1_T2_iT3_T4_T5_$__cuda_sm70_votesync_any) ;  /* 0x0000105000007944 */ /* 0x000fea0003c00000 */
[----:B------:R-:W-:Y:S01]  /*3a90*/  ISETP.EQ.U32.AND P0, PT, R12, 0x1, PT ;  /* 0x000000010c00780c */ /* 0x000fe20003f02070 */
[----:B------:R-:W-:-:S12]  /*3aa0*/  BRA `(.L_x_71) ;  /* 0xffffd4b000007947 */ /* 0x000fd8000383ffff */
.L_x_46:
[----:B------:R-:W-:Y:S02]  /*3ab0*/  SEL R13, RZ, 0x1, P0 ;  /* 0x00000001ff0d7807 */ /* 0x000fe40000000000 */
[----:B------:R-:W-:-:S05]  /*3ac0*/  MOV R12, 0x3ae0 ;  /* 0x00003ae0000c7802 */ /* 0x000fca0000000f00 */
[----:B0-----:R-:W-:Y:S05]  /*3ad0*/  CALL.REL.NOINC `($_ZN3cub16DeviceScanKernelINS_16DeviceScanPolicyIjE9Policy600EN6thrust10device_ptrIjEES6_NS_13ScanTileStateIjLb1EEENS4_4plusIvEENS_6detail10InputValueIjPjEEiEEvT0_T1_T2_iT3_T4_T5_$__cuda_sm70_votesync_ballot) ;  /* 0x0000107000007944 */ /* 0x001fea0003c00000 */
[----:B------:R-:W0:Y:S01]  /*3ae0*/  S2R R13, SR_GEMASK ;  /* 0x00000000000d7919 */ /* 0x000e220000003c00 */
[----:B------:R-:W-:Y:S01]  /*3af0*/  IMAD.MOV.U32 R25, RZ, RZ, R21 ;  /* 0x000000ffff197224 */ /* 0x000fe200078e0015 */
[----:B0-----:R-:W-:Y:S01]  /*3b00*/  LOP3.LUT R24, R24, 0x80000000, R13, 0xec, !PT ;  /* 0x8000000018187812 */ /* 0x001fe200078eec0d */
[----:B------:R-:W-:-:S05]  /*3b10*/  IMAD.MOV.U32 R13, RZ, RZ, 0x1 ;  /* 0x00000001ff0d7424 */ /* 0x000fca00078e00ff */
[----:B------:R-:W0:Y:S08]  /*3b20*/  BREV R24, R24 ;  /* 0x0000001800187301 */ /* 0x000e300000000000 */
[----:B0-----:R0:W1:Y:S02]  /*3b30*/  FLO.U32 R26, R24 ;  /* 0x00000018001a7300 */ /* 0x00106400000e0000 */
[----:B0-----:R-:W-:-:S02]  /*3b40*/  MOV R24, 0x3b80 ;  /* 0x00003b8000187802 */ /* 0x001fc40000000f00 */
[----:B-1----:R-:W-:-:S05]  /*3b50*/  IADD3 R26, -R26, 0x1f, RZ ;  /* 0x0000001f1a1a7810 */ /* 0x002fca0007ffe1ff */
[----:B------:R-:W-:-:S02]  /*3b60*/  IMAD.MOV.U32 R12, RZ, RZ, R26 ;  /* 0x000000ffff0c7224 */ /* 0x000fc400078e001a */
[----:B------:R-:W-:Y:S05]  /*3b70*/  CALL.REL.NOINC `($_ZN3cub16DeviceScanKernelINS_16DeviceScanPolicyIjE9Policy600EN6thrust10device_ptrIjEES6_NS_13ScanTileStateIjLb1EEENS4_4plusIvEENS_6detail10InputValueIjPjEEiEEvT0_T1_T2_iT3_T4_T5_$__cuda_sm70_shflsync_down) ;  /* 0x00000e8000007944 */ /* 0x000fea0003c00000 */
[----:B------:R-:W-:Y:S01]  /*3b80*/  ISETP.GE.AND P0, PT, R23, R26, PT ;  /* 0x0000001a1700720c */ /* 0x000fe20003f06270 */
[----:B------:R-:W-:Y:S01]  /*3b90*/  IMAD.MOV.U32 R13, RZ, RZ, 0x2 ;  /* 0x00000002ff0d7424 */ /* 0x000fe200078e00ff */
[----:B------:R-:W-:Y:S02]  /*3ba0*/  MOV R24, 0x3c00 ;  /* 0x00003c0000187802 */ /* 0x000fe40000000f00 */
[----:B-1----:R-:W-:-:S05]  /*3bb0*/  SEL R12, R12, RZ, !P0 ;  /* 0x000000ff0c0c7207 */ /* 0x002fca0004000000 */
[----:B------:R-:W-:Y:S02]  /*3bc0*/  IMAD.IADD R21, R21, 0x1, R12 ;  /* 0x0000000115157824 */ /* 0x000fe400078e020c */
[----:B------:R-:W-:Y:S02]  /*3bd0*/  IMAD.MOV.U32 R12, RZ, RZ, R26 ;  /* 0x000000ffff0c7224 */ /* 0x000fe400078e001a */
[----:B------:R-:W-:-:S02]  /*3be0*/  IMAD.MOV.U32 R25, RZ, RZ, R21 ;  /* 0x000000ffff197224 */ /* 0x000fc400078e0015 */
[----:B------:R-:W-:Y:S05]  /*3bf0*/  CALL.REL.NOINC `($_ZN3cub16DeviceScanKernelINS_16DeviceScanPolicyIjE9Policy600EN6thrust10device_ptrIjEES6_NS_13ScanTileStateIjLb1EEENS4_4plusIvEENS_6detail10InputValueIjPjEEiEEvT0_T1_T2_iT3_T4_T5_$__cuda_sm70_shflsync_down) ;  /* 0x00000e0000007944 */ /* 0x000fea0003c00000 */
[----:B------:R-:W-:Y:S02]  /*3c00*/  IADD3 R13, R23, 0x2, RZ ;  /* 0x00000002170d7810 */ /* 0x000fe40007ffe0ff */
[----:B------:R-:W-:Y:S02]  /*3c10*/  MOV R24, 0x3c90 ;  /* 0x00003c9000187802 */ /* 0x000fe40000000f00 */
[----:B------:R-:W-:Y:S01]  /*3c20*/  ISETP.GT.AND P0, PT, R13, R26, PT ;  /* 0x0000001a0d00720c */ /* 0x000fe20003f04270 */
[----:B------:R-:W-:-:S03]  /*3c30*/  IMAD.MOV.U32 R13, RZ, RZ, 0x4 ;  /* 0x00000004ff0d7424 */ /* 0x000fc600078e00ff */
        /* <DEDUP_REMOVED lines=24> */
[----:B------:R-:W-:Y:S02]  /*3dc0*/  ISETP.NE.AND P1, PT, R20, 0x65, PT ;  /* 0x000000651400780c */ /* 0x000fe40003f25270 */
[----:B------:R-:W-:Y:S02]  /*3dd0*/  ISETP.GT.AND P0, PT, R13, R26, PT ;  /* 0x0000001a0d00720c */ /* 0x000fe40003f04270 */
[----:B------:R-:W-:-:S02]  /*3de0*/  SEL R13, RZ, 0x1, !P1 ;  /* 0x00000001ff0d7807 */ /* 0x000fc40004800000 */
[----:B-1----:R-:W-:-:S05]  /*3df0*/  SEL R12, R12, RZ, !P0 ;  /* 0x000000ff0c0c7207 */ /* 0x002fca0004000000 */
[----:B------:R-:W-:Y:S01]  /*3e00*/  IMAD.IADD R28, R21, 0x1, R12 ;  /* 0x00000001151c7824 */ /* 0x000fe200078e020c */
[----:B------:R-:W-:-:S02]  /*3e10*/  MOV R12, 0x3e30 ;  /* 0x00003e30000c7802 */ /* 0x000fc40000000f00 */
[----:B------:R-:W-:Y:S05]  /*3e20*/  CALL.REL.NOINC `($_ZN3cub16DeviceScanKernelINS_16DeviceScanPolicyIjE9Policy600EN6thrust10device_ptrIjEES6_NS_13ScanTileStateIjLb1EEENS4_4plusIvEENS_6detail10InputValueIjPjEEiEEvT0_T1_T2_iT3_T4_T5_$__cuda_sm70_votesync_all) ;  /* 0x00000c1000007944 */ /* 0x000fea0003c00000 */
[----:B------:R-:W-:Y:S01]  /*3e30*/  ISETP.EQ.U32.AND P1, PT, R24, 0x1, PT ;  /* 0x000000011800780c */ /* 0x000fe20003f22070 */
[----:B------:R-:W-:-:S11]  /*3e40*/  BRA `(.L_x_72) ;  /* 0xffffd39000007947 */ /* 0x000fd6000383ffff */
.L_x_50:
[----:B------:R-:W-:Y:S02]  /*3e50*/  SEL R12, RZ, 0x1, P0 ;  /* 0x00000001ff0c7807 */ /* 0x000fe40000000000 */
[----:B------:R-:W-:-:S02]  /*3e60*/  MOV R24, 0x3e80 ;  /* 0x00003e8000187802 */ /* 0x000fc40000000f00 */
[----:B--23--:R-:W-:Y:S05]  /*3e70*/  CALL.REL.NOINC `($_ZN3cub16DeviceScanKernelINS_16DeviceScanPolicyIjE9Policy600EN6thrust10device_ptrIjEES6_NS_13ScanTileStateIjLb1EEENS4_4plusIvEENS_6detail10InputValueIjPjEEiEEvT0_T1_T2_iT3_T4_T5_$__cuda_sm70_votesync_any) ;  /* 0x00000c6000007944 */ /* 0x00cfea0003c00000 */
[----:B------:R-:W-:Y:S01]  /*3e80*/  ISETP.EQ.U32.AND P0, PT, R12, 0x1, PT ;  /* 0x000000010c00780c */ /* 0x000fe20003f02070 */
[----:B------:R-:W-:-:S12]  /*3e90*/  BRA `(.L_x_73) ;  /* 0xffffd46000007947 */ /* 0x000fd8000383ffff */
.L_x_52:
[----:B------:R-:W-:Y:S02]  /*3ea0*/  SEL R13, RZ, 0x1, P0 ;  /* 0x00000001ff0d7807 */ /* 0x000fe40000000000 */
[----:B------:R-:W-:-:S02]  /*3eb0*/  MOV R12, 0x3ed0 ;  /* 0x00003ed0000c7802 */ /* 0x000fc40000000f00 */
[----:B--23--:R-:W-:Y:S05]  /*3ec0*/  CALL.REL.NOINC `($_ZN3cub16DeviceScanKernelINS_16DeviceScanPolicyIjE9Policy600EN6thrust10device_ptrIjEES6_NS_13ScanTileStateIjLb1EEENS4_4plusIvEENS_6detail10InputValueIjPjEEiEEvT0_T1_T2_iT3_T4_T5_$__cuda_sm70_votesync_ballot) ;  /* 0x00000c8000007944 */ /* 0x00cfea0003c00000 */
[----:B------:R-:W-:Y:S01]  /*3ed0*/  LOP3.LUT R24, R24, 0x80000000, R45, 0xec, !PT ;  /* 0x8000000018187812 */ /* 0x000fe200078eec2d */
[----:B------:R-:W-:Y:S02]  /*3ee0*/  IMAD.MOV.U32 R25, RZ, RZ, R21 ;  /* 0x000000ffff197224 */ /* 0x000fe400078e0015 */
[----:B------:R-:W-:-:S03]  /*3ef0*/  IMAD.MOV.U32 R13, RZ, RZ, 0x1 ;  /* 0x00000001ff0d7424 */ /* 0x000fc600078e00ff */
        /* <DEDUP_REMOVED lines=9> */
[----:B-1----:R-:W-:Y:S01]  /*3f90*/  SEL R27, R12, RZ, !P0 ;  /* 0x000000ff0c1b7207 */ /* 0x002fe20004000000 */
[----:B------:R-:W-:-:S04]  /*3fa0*/  IMAD.MOV.U32 R12, RZ, RZ, R26 ;  /* 0x000000ffff0c7224 */ /* 0x000fc800078e001a */
[----:B------:R-:W-:-:S04]  /*3fb0*/  IMAD.IADD R27, R21, 0x1, R27 ;  /* 0x00000001151b7824 */ /* 0x000fc800078e021b */
        /* <DEDUP_REMOVED lines=33> */
[----:B-1----:R-:W-:-:S04]  /*41d0*/  SEL R12, R12, RZ, !P0 ;  /* 0x000000ff0c0c7207 */ /* 0x002fc80004000000 */
[----:B------:R-:W-:Y:S02]  /*41e0*/  IADD3 R28, R27, R12, R28 ;  /* 0x0000000c1b1c7210 */ /* 0x000fe40007ffe01c */
[----:B------:R-:W-:-:S02]  /*41f0*/  MOV R12, 0x4210 ;  /* 0x00004210000c7802 */ /* 0x000fc40000000f00 */
[----:B------:R-:W-:Y:S05]  /*4200*/  CALL.REL.NOINC `($_ZN3cub16DeviceScanKernelINS_16DeviceScanPolicyIjE9Policy600EN6thrust10device_ptrIjEES6_NS_13ScanTileStateIjLb1EEENS4_4plusIvEENS_6detail10InputValueIjPjEEiEEvT0_T1_T2_iT3_T4_T5_$__cuda_sm70_votesync_all) ;  /* 0x0000083000007944 */ /* 0x000fea0003c00000 */
[----:B------:R-:W-:Y:S01]  /*4210*/  ISETP.EQ.U32.AND P1, PT, R24, 0x1, PT ;  /* 0x000000011800780c */ /* 0x000fe20003f22070 */
[----:B------:R-:W-:-:S12]  /*4220*/  BRA `(.L_x_74) ;  /* 0xffffd33000007947 */ /* 0x000fd8000383ffff */
.L_x_60:
[----:B0-----:R-:W-:Y:S02]  /*4230*/  SEL R12, RZ, 0x1, P1 ;  /* 0x00000001ff0c7807 */ /* 0x001fe40000800000 */
[----:B------:R-:W-:-:S02]  /*4240*/  MOV R24, 0x4260 ;  /* 0x0000426000187802 */ /* 0x000fc40000000f00 */
[----:B------:R-:W-:Y:S05]  /*4250*/  CALL.REL.NOINC `($_ZN3cub16DeviceScanKernelINS_16DeviceScanPolicyIjE9Policy600EN6thrust10device_ptrIjEES6_NS_13ScanTileStateIjLb1EEENS4_4plusIvEENS_6detail10InputValueIjPjEEiEEvT0_T1_T2_iT3_T4_T5_$__cuda_sm70_votesync_any) ;  /* 0x0000088000007944 */ /* 0x000fea0003c00000 */
[----:B------:R-:W-:Y:S01]  /*4260*/  ISETP.EQ.U32.AND P1, PT, R12, 0x1, PT ;  /* 0x000000010c00780c */ /* 0x000fe20003f22070 */
[----:B------:R-:W-:-:S12]  /*4270*/  BRA `(.L_x_75) ;  /* 0xffffe95000007947 */ /* 0x000fd8000383ffff */
.L_x_62:
        /* <DEDUP_REMOVED lines=58> */
.L_x_66:
[----:B------:R-:W-:Y:S02]  /*4620*/  SEL R12, RZ, 0x1, P1 ;  /* 0x00000001ff0c7807 */ /* 0x000fe40000800000 */
[----:B------:R-:W-:-:S02]  /*4630*/  MOV R24, 0x4650 ;  /* 0x0000465000187802 */ /* 0x000fc40000000f00 */
[----:B01----:R-:W-:Y:S05]  /*4640*/  CALL.REL.NOINC `($_ZN3cub16DeviceScanKernelINS_16DeviceScanPolicyIjE9Policy600EN6thrust10device_ptrIjEES6_NS_13ScanTileStateIjLb1EEENS4_4plusIvEENS_6detail10InputValueIjPjEEiEEvT0_T1_T2_iT3_T4_T5_$__cuda_sm70_votesync_any) ;  /* 0x0000049000007944 */ /* 0x003fea0003c00000 */
[----:B------:R-:W-:Y:S01]  /*4650*/  ISETP.EQ.U32.AND P1, PT, R12, 0x1, PT ;  /* 0x000000010c00780c */ /* 0x000fe20003f22070 */
[----:B------:R-:W-:-:S12]  /*4660*/  BRA `(.L_x_77) ;  /* 0xffffe8c000007947 */ /* 0x000fd8000383ffff */
.L_x_68:
[----:B------:R-:W-:Y:S02]  /*4670*/  SEL R13, RZ, 0x1, P1 ;  /* 0x00000001ff0d7807 */ /* 0x000fe40000800000 */
[----:B------:R-:W-:-:S02]  /*4680*/  MOV R12, 0x46a0 ;  /* 0x000046a0000c7802 */ /* 0x000fc40000000f00 */
[----:B01----:R-:W-:Y:S05]  /*4690*/  CALL.REL.NOINC `($_ZN3cub16DeviceScanKernelINS_16DeviceScanPolicyIjE9Policy600EN6thrust10device_ptrIjEES6_NS_13ScanTileStateIjLb1EEENS4_4plusIvEENS_6detail10InputValueIjPjEEiEEvT0_T1_T2_iT3_T4_T5_$__cuda_sm70_votesync_ballot) ;  /* 0x000004b000007944 */ /* 0x003fea0003c00000 */
        /* <DEDUP_REMOVED lines=9> */
[----:B------:R-:W-:Y:S02]  /*4730*/  ISETP.GE.AND P1, PT, R29, R26, PT ;  /* 0x0000001a1d00720c */ /* 0x000fe40003f26270 */
[----:B------:R-:W-:Y:S02]  /*4740*/  MOV R24, 0x47b0 ;  /* 0x000047b000187802 */ /* 0x000fe40000000f00 */
[----:B-1----:R-:W-:Y:S01]  /*4750*/  SEL R13, R12, RZ, !P1 ;  /* 0x000000ff0c0d7207 */ /* 0x002fe20004800000 */
[----:B------:R-:W-:-:S04]  /*4760*/  IMAD.MOV.U32 R12, RZ, RZ, R26 ;  /* 0x000000ffff0c7224 */ /* 0x000fc800078e001a */
[----:B------:R-:W-:Y:S02]  /*4770*/  IMAD.IADD R27, R23, 0x1, R13 ;  /* 0x00000001171b7824 */ /* 0x000fe400078e020d */
[----:B------:R-:W-:Y:S02]  /*4780*/  IMAD.MOV.U32 R13, RZ, RZ, 0x2 ;  /* 0x00000002ff0d7424 */ /* 0x000fe400078e00ff */
        /* <DEDUP_REMOVED lines=33> */
[----:B-1----:R-:W-:Y:S02]  /*49a0*/  SEL R23, R12, RZ, !P1 ;  /* 0x000000ff0c177207 */ /* 0x002fe40004800000 */
[----:B------:R-:W-:Y:S02]  /*49b0*/  MOV R12, 0x49e0 ;  /* 0x000049e0000c7802 */ /* 0x000fe40000000f00 */
[----:B------:R-:W-:-:S02]  /*49c0*/  IADD3 R30, R27, R23, R30 ;  /* 0x000000171b1e7210 */ /* 0x000fc40007ffe01e */
[----:B------:R-:W-:Y:S05]  /*49d0*/  CALL.REL.NOINC `($_ZN3cub16DeviceScanKernelINS_16DeviceScanPolicyIjE9Policy600EN6thrust10device_ptrIjEES6_NS_13ScanTileStateIjLb1EEENS4_4plusIvEENS_6detail10InputValueIjPjEEiEEvT0_T1_T2_iT3_T4_T5_$__cuda_sm70_votesync_all) ;  /* 0x0000006000007944 */ /* 0x000fea0003c00000 */
[----:B------:R-:W-:Y:S01]  /*49e0*/  ISETP.EQ.U32.AND P2, PT, R24, 0x1, PT ;  /* 0x000000011800780c */ /* 0x000fe20003f42070 */
[----:B------:R-:W-:-:S12]  /*49f0*/  BRA `(.L_x_78) ;  /* 0xffffe79000007947 */ /* 0x000fd8000383ffff */
        .weak           $_ZN3cub16DeviceScanKernelINS_16DeviceScanPolicyIjE9Policy600EN6thrust10device_ptrIjEES6_NS_13ScanTileStateIjLb1EEENS4_4plusIvEENS_6detail10InputValueIjPjEEiEEvT0_T1_T2_iT3_T4_T5_$__cuda_sm70_shflsync_down
        .type           $_ZN3cub16DeviceScanKernelINS_16DeviceScanPolicyIjE9Policy600EN6thrust10device_ptrIjEES6_NS_13ScanTileStateIjLb1EEENS4_4plusIvEENS_6detail10InputValueIjPjEEiEEvT0_T1_T2_iT3_T4_T5_$__cuda_sm70_shflsync_down,@function
        .size           $_ZN3cub16DeviceScanKernelINS_16DeviceScanPolicyIjE9Policy600EN6thrust10device_ptrIjEES6_NS_13ScanTileStateIjLb1EEENS4_4plusIvEENS_6detail10InputValueIjPjEEiEEvT0_T1_T2_iT3_T4_T5_$__cuda_sm70_shflsync_down,($_ZN3cub16DeviceScanKernelINS_16DeviceScanPolicyIjE9Policy600EN6thrust10device_ptrIjEES6_NS_13ScanTileStateIjLb1EEENS4_4plusIvEENS_6detail10InputValueIjPjEEiEEvT0_T1_T2_iT3_T4_T5_$__cuda_sm70_votesync_all - $_ZN3cub16DeviceScanKernelINS_16DeviceScanPolicyIjE9Policy600EN6thrust10device_ptrIjEES6_NS_13ScanTileStateIjLb1EEENS4_4plusIvEENS_6detail10InputValueIjPjEEiEEvT0_T1_T2_iT3_T4_T5_$__cuda_sm70_shflsync_down)
$_ZN3cub16DeviceScanKernelINS_16DeviceScanPolicyIjE9Policy600EN6thrust10device_ptrIjEES6_NS_13ScanTileStateIjLb1EEENS4_4plusIvEENS_6detail10InputValueIjPjEEiEEvT0_T1_T2_iT3_T4_T5_$__cuda_sm70_shflsync_down:
[----:B------:R-:W-:Y:S04]  /*4a00*/  WARPSYNC R48 ;  /* 0x0000003000007348 */ /* 0x000fe80003800000 */
[----:B------:R0:W1:Y:S02]  /*4a10*/  SHFL.DOWN PT, R12, R25, R13, R12 ;  /* 0x0800000d190c7389 */ /* 0x00006400000e000c */
[----:B0-----:R-:W-:-:S04]  /*4a20*/  IMAD.MOV.U32 R25, RZ, RZ, 0x0 ;  /* 0x00000000ff197424 */ /* 0x001fc800078e00ff */
[----:B------:R-:W-:Y:S05]  /*4a30*/  RET.REL.NODEC R24 `(_ZN3cub16DeviceScanKernelINS_16DeviceScanPolicyIjE9Policy600EN6thrust10device_ptrIjEES6_NS_13ScanTileStateIjLb1EEENS4_4plusIvEENS_6detail10InputValueIjPjEEiEEvT0_T1_T2_iT3_T4_T5_) ;  /* 0xffffb5c018007950 */ /* 0x000fea0003c3ffff */
        .weak           $_ZN3cub16DeviceScanKernelINS_16DeviceScanPolicyIjE9Policy600EN6thrust10device_ptrIjEES6_NS_13ScanTileStateIjLb1EEENS4_4plusIvEENS_6detail10InputValueIjPjEEiEEvT0_T1_T2_iT3_T4_T5_$__cuda_sm70_votesync_all
        .type           $_ZN3cub16DeviceScanKernelINS_16DeviceScanPolicyIjE9Policy600EN6thrust10device_ptrIjEES6_NS_13ScanTileStateIjLb1EEENS4_4plusIvEENS_6detail10InputValueIjPjEEiEEvT0_T1_T2_iT3_T4_T5_$__cuda_sm70_votesync_all,@function
        .size           $_ZN3cub16DeviceScanKernelINS_16DeviceScanPolicyIjE9Policy600EN6thrust10device_ptrIjEES6_NS_13ScanTileStateIjLb1EEENS4_4plusIvEENS_6detail10InputValueIjPjEEiEEvT0_T1_T2_iT3_T4_T5_$__cuda_sm70_votesync_all,($_ZN3cub16DeviceScanKernelINS_16DeviceScanPolicyIjE9Policy600EN6thrust10device_ptrIjEES6_NS_13ScanTileStateIjLb1EEENS4_4plusIvEENS_6detail10InputValueIjPjEEiEEvT0_T1_T2_iT3_T4_T5_$__cuda_sm70_votesync_any - $_ZN3cub16DeviceScanKernelINS_16DeviceScanPolicyIjE9Policy600EN6thrust10device_ptrIjEES6_NS_13ScanTileStateIjLb1EEENS4_4plusIvEENS_6detail10InputValueIjPjEEiEEvT0_T1_T2_iT3_T4_T5_$__cuda_sm70_votesync_all)
$_ZN3cub16DeviceScanKernelINS_16DeviceScanPolicyIjE9Policy600EN6thrust10device_ptrIjEES6_NS_13ScanTileStateIjLb1EEENS4_4plusIvEENS_6detail10InputValueIjPjEEiEEvT0_T1_T2_iT3_T4_T5_$__cuda_sm70_votesync_all:
        /* <DEDUP_REMOVED lines=9> */
[----:B------:R-:W-:Y:S08]  /*4ad0*/  RET.REL.NODEC R12 `(_ZN3cub16DeviceScanKernelINS_16DeviceScanPolicyIjE9Policy600EN6thrust10device_ptrIjEES6_NS_13ScanTileStateIjLb1EEENS4_4plusIvEENS_6detail10InputValueIjPjEEiEEvT0_T1_T2_iT3_T4_T5_) ;  /* 0xffffb5200c007950 */ /* 0x000ff00003c3ffff */
        .weak           $_ZN3cub16DeviceScanKernelINS_16DeviceScanPolicyIjE9Policy600EN6thrust10device_ptrIjEES6_NS_13ScanTileStateIjLb1EEENS4_4plusIvEENS_6detail10InputValueIjPjEEiEEvT0_T1_T2_iT3_T4_T5_$__cuda_sm70_votesync_any
        .type           $_ZN3cub16DeviceScanKernelINS_16DeviceScanPolicyIjE9Policy600EN6thrust10device_ptrIjEES6_NS_13ScanTileStateIjLb1EEENS4_4plusIvEENS_6detail10InputValueIjPjEEiEEvT0_T1_T2_iT3_T4_T5_$__cuda_sm70_votesync_any,@function
        .size           $_ZN3cub16DeviceScanKernelINS_16DeviceScanPolicyIjE9Policy600EN6thrust10device_ptrIjEES6_NS_13ScanTileStateIjLb1EEENS4_4plusIvEENS_6detail10InputValueIjPjEEiEEvT0_T1_T2_iT3_T4_T5_$__cuda_sm70_votesync_any,($_ZN3cub16DeviceScanKernelINS_16DeviceScanPolicyIjE9Policy600EN6thrust10device_ptrIjEES6_NS_13ScanTileStateIjLb1EEENS4_4plusIvEENS_6detail10InputValueIjPjEEiEEvT0_T1_T2_iT3_T4_T5_$__cuda_sm70_votesync_ballot - $_ZN3cub16DeviceScanKernelINS_16DeviceScanPolicyIjE9Policy600EN6thrust10device_ptrIjEES6_NS_13ScanTileStateIjLb1EEENS4_4plusIvEENS_6detail10InputValueIjPjEEiEEvT0_T1_T2_iT3_T4_T5_$__cuda_sm70_votesync_any)
$_ZN3cub16DeviceScanKernelINS_16DeviceScanPolicyIjE9Policy600EN6thrust10device_ptrIjEES6_NS_13ScanTileStateIjLb1EEENS4_4plusIvEENS_6detail10InputValueIjPjEEiEEvT0_T1_T2_iT3_T4_T5_$__cuda_sm70_votesync_any:
[----:B------:R-:W-:Y:S01]  /*4ae0*/  ISETP.NE.U32.AND P1, PT, R12, 0x1, PT ;  /* 0x000000010c00780c */ /* 0x000fe20003f25070 */
[----:B------:R-:W-:Y:S04]  /*4af0*/  WARPSYNC R44 ;  /* 0x0000002c00007348 */ /* 0x000fe80003800000 */
[----:B------:R-:W-:-:S08]  /*4b00*/  IMAD.MOV.U32 R25, RZ, RZ, 0x0 ;  /* 0x00000000ff197424 */ /* 0x000fd000078e00ff */
[----:B------:R-:W-:-:S04]  /*4b10*/  VOTE.ANY R12, PT, !P1 ;  /* 0x00000000000c7806 */ /* 0x000fc800048e0100 */
[----:B------:R-:W-:-:S04]  /*4b20*/  LOP3.LUT P1, RZ, R12, R44, RZ, 0xc0, !PT ;  /* 0x0000002c0cff7212 */ /* 0x000fc8000782c0ff */
[----:B------:R-:W-:Y:S01]  /*4b30*/  SEL R12, RZ, 0x1, !P1 ;  /* 0x00000001ff0c7807 */ /* 0x000fe20004800000 */
[----:B------:R-:W-:Y:S08]  /*4b40*/  RET.REL.NODEC R24 `(_ZN3cub16DeviceScanKernelINS_16DeviceScanPolicyIjE9Policy600EN6thrust10device_ptrIjEES6_NS_13ScanTileStateIjLb1EEENS4_4plusIvEENS_6detail10InputValueIjPjEEiEEvT0_T1_T2_iT3_T4_T5_) ;  /* 0xffffb4b018007950 */ /* 0x000ff00003c3ffff */
        .weak           $_ZN3cub16DeviceScanKernelINS_16DeviceScanPolicyIjE9Policy600EN6thrust10device_ptrIjEES6_NS_13ScanTileStateIjLb1EEENS4_4plusIvEENS_6detail10InputValueIjPjEEiEEvT0_T1_T2_iT3_T4_T5_$__cuda_sm70_votesync_ballot
        .type           $_ZN3cub16DeviceScanKernelINS_16DeviceScanPolicyIjE9Policy600EN6thrust10device_ptrIjEES6_NS_13ScanTileStateIjLb1EEENS4_4plusIvEENS_6detail10InputValueIjPjEEiEEvT0_T1_T2_iT3_T4_T5_$__cuda_sm70_votesync_ballot,@function
        .size           $_ZN3cub16DeviceScanKernelINS_16DeviceScanPolicyIjE9Policy600EN6thrust10device_ptrIjEES6_NS_13ScanTileStateIjLb1EEENS4_4plusIvEENS_6detail10InputValueIjPjEEiEEvT0_T1_T2_iT3_T4_T5_$__cuda_sm70_votesync_ballot,(.L_x_126 - $_ZN3cub16DeviceScanKernelINS_16DeviceScanPolicyIjE9Policy600EN6thrust10device_ptrIjEES6_NS_13ScanTileStateIjLb1EEENS4_4plusIvEENS_6detail10InputValueIjPjEEiEEvT0_T1_T2_iT3_T4_T5_$__cuda_sm70_votesync_ballot)
$_ZN3cub16DeviceScanKernelINS_16DeviceScanPolicyIjE9Policy600EN6thrust10device_ptrIjEES6_NS_13ScanTileStateIjLb1EEENS4_4plusIvEENS_6detail10InputValueIjPjEEiEEvT0_T1_T2_iT3_T4_T5_$__cuda_sm70_votesync_ballot:
[----:B------:R-:W-:Y:S01]  /*4b50*/  ISETP.NE.U32.AND P1, PT, R13, 0x1, PT ;  /* 0x000000010d00780c */ /* 0x000fe20003f25070 */
[----:B------:R-:W-:Y:S01]  /*4b60*/  IMAD.MOV.U32 R13, RZ, RZ, 0x0 ;  /* 0x00000000ff0d7424 */ /* 0x000fe200078e00ff */
[----:B------:R-:W-:Y:S11]  /*4b70*/  WARPSYNC R47 ;  /* 0x0000002f00007348 */ /* 0x000ff60003800000 */
[----:B------:R-:W-:-:S04]  /*4b80*/  VOTE.ANY R24, PT, !P1 ;  /* 0x0000000000187806 */ /* 0x000fc800048e0100 */
[----:B------:R-:W-:Y:S01]  /*4b90*/  LOP3.LUT R24, R24, R47, RZ, 0xc0, !PT ;  /* 0x0000002f18187212 */ /* 0x000fe200078ec0ff */
[----:B------:R-:W-:Y:S06]  /*4ba0*/  RET.REL.NODEC R12 `(_ZN3cub16DeviceScanKernelINS_16DeviceScanPolicyIjE9Policy600EN6thrust10device_ptrIjEES6_NS_13ScanTileStateIjLb1EEENS4_4plusIvEENS_6detail10InputValueIjPjEEiEEvT0_T1_T2_iT3_T4_T5_) ;  /* 0xffffb4500c007950 */ /* 0x000fec0003c3ffff */
.L_x_79:
        /* <DEDUP_REMOVED lines=13> */
.L_x_126:


//--------------------- .text._ZN3cub20DeviceScanInitKernelINS_13ScanTileStateIjLb1EEEEEvT_i --------------------------
	.section	.text._ZN3cub20DeviceScanInitKernelINS_13ScanTileStateIjLb1EEEEEvT_i,"ax",@progbits
	.sectioninfo	@"SHI_REGISTERS=10"
	.align	128
        .global         _ZN3cub20DeviceScanInitKernelINS_13ScanTileStateIjLb1EEEEEvT_i
        .type           _ZN3cub20DeviceScanInitKernelINS_13ScanTileStateIjLb1EEEEEvT_i,@function
        .size           _ZN3cub20DeviceScanInitKernelINS_13ScanTileStateIjLb1EEEEEvT_i,(.L_x_129 - _ZN3cub20DeviceScanInitKernelINS_13ScanTileStateIjLb1EEEEEvT_i)
        .other          _ZN3cub20DeviceScanInitKernelINS_13ScanTileStateIjLb1EEEEEvT_i,@"STO_CUDA_ENTRY STV_DEFAULT"
_ZN3cub20DeviceScanInitKernelINS_13ScanTileStateIjLb1EEEEEvT_i:
.text._ZN3cub20DeviceScanInitKernelINS_13ScanTileStateIjLb1EEEEEvT_i:
[----:B------:R-:W-:-:S02]  /*0000*/  IMAD.MOV.U32 R1, RZ, RZ, c[0x0][0x28] ;  /* 0x00000a00ff017624 */ /* 0x000fc400078e00ff */
[----:B------:R-:W0:Y:S01]  /*0010*/  S2R R4, SR_TID.X ;  /* 0x0000000000047919 */ /* 0x000e220000002100 */
[----:B------:R-:W-:Y:S01]  /*0020*/  IMAD.MOV.U32 R7, RZ, RZ, RZ ;  /* 0x000000ffff077224 */ /* 0x000fe200078e00ff */
[----:B------:R-:W-:Y:S02]  /*0030*/  ULDC.64 UR4, c[0x0][0x118] ;  /* 0x0000460000047ab9 */ /* 0x000fe40000000a00 */
[----:B------:R-:W1:Y:S01]  /*0040*/  S2R R3, SR_CTAID.X ;  /* 0x0000000000037919 */ /* 0x000e620000002500 */
[----:B0-----:R-:W-:Y:S01]  /*0050*/  ISETP.GT.U32.AND P0, PT, R4, 0x1f, PT ;  /* 0x0000001f0400780c */ /* 0x001fe20003f04070 */
[----:B-1----:R-:W-:-:S03]  /*0060*/  IMAD R0, R3, c[0x0][0x0], R4 ;  /* 0x0000000003007a24 */ /* 0x002fc600078e0204 */
[----:B------:R-:W-:Y:S02]  /*0070*/  ISETP.NE.OR P0, PT, R3, RZ, P0 ;  /* 0x000000ff0300720c */ /* 0x000fe40000705670 */
[----:B------:R-:W-:-:S13]  /*0080*/  ISETP.GE.AND P1, PT, R0, c[0x0][0x168], PT ;  /* 0x00005a0000007a0c */ /* 0x000fda0003f26270 */
[----:B------:R-:W-:Y:S02]  /*0090*/  @!P1 IADD3 R2, R0, 0x20, RZ ;  /* 0x0000002000029810 */ /* 0x000fe40007ffe0ff */
[----:B------:R-:W-:Y:S02]  /*00a0*/  @!P1 MOV R5, 0x8 ;  /* 0x0000000800059802 */ /* 0x000fe40000000f00 */
[----:B------:R-:W-:-:S03]  /*00b0*/  @!P1 MOV R6, 0x63 ;  /* 0x0000006300069802 */ /* 0x000fc60000000f00 */
[----:B------:R-:W-:-:S05]  /*00c0*/  @!P1 IMAD.WIDE R2, R2, R5, c[0x0][0x160] ;  /* 0x0000580002029625 */ /* 0x000fca00078e0205 */
[----:B------:R0:W-:Y:S01]  /*00d0*/  @!P1 STG.E.64 [R2.64], R6 ;  /* 0x0000000602009986 */ /* 0x0001e2000c101b04 */
[----:B------:R-:W-:Y:S05]  /*00e0*/  @P0 EXIT ;  /* 0x000000000000094d */ /* 0x000fea0003800000 */
[----:B0-----:R-:W-:-:S04]  /*00f0*/  IMAD.MOV.U32 R3, RZ, RZ, 0x8 ;  /* 0x00000008ff037424 */ /* 0x001fc800078e00ff */
[----:B------:R-:W-:-:S05]  /*0100*/  IMAD.WIDE.U32 R2, R4, R3, c[0x0][0x160] ;  /* 0x0000580004027625 */ /* 0x000fca00078e0003 */
[----:B------:R-:W-:Y:S01]  /*0110*/  STG.E.64 [R2.64], RZ ;  /* 0x000000ff02007986 */ /* 0x000fe2000c101b04 */
[----:B------:R-:W-:Y:S05]  /*0120*/  EXIT ;  /* 0x000000000000794d */ /* 0x000fea0003800000 */
.L_x_80:
        /* <DEDUP_REMOVED lines=13> */
.L_x_129:


//--------------------- .text._ZN3cub11EmptyKernelIvEEvv --------------------------
	.section	.text._ZN3cub11EmptyKernelIvEEvv,"ax",@progbits
	.sectioninfo	@"SHI_REGISTERS=4"
	.align	128
        .global         _ZN3cub11EmptyKernelIvEEvv
        .type           _ZN3cub11EmptyKernelIvEEvv,@function
        .size           _ZN3cub11EmptyKernelIvEEvv,(.L_x_130 - _ZN3cub11EmptyKernelIvEEvv)
        .other          _ZN3cub11EmptyKernelIvEEvv,@"STO_CUDA_ENTRY STV_DEFAULT"
_ZN3cub11EmptyKernelIvEEvv:
.text._ZN3cub11EmptyKernelIvEEvv:
[----:B------:R-:W-:-:S02]  /*0000*/  MOV R1, c[0x0][0x28] ;  /* 0x00000a0000017a02 */ /* 0x000fc40000000f00 */
[----:B------:R-:W-:Y:S05]  /*0010*/  EXIT ;  /* 0x000000000000794d */ /* 0x000fea0003800000 */
.L_x_81:
        /* <DEDUP_REMOVED lines=14> */
.L_x_130:


//--------------------- .text._ZN6thrust8cuda_cub4core13_kernel_agentINS0_14__parallel_for16ParallelForAgentINS0_11__transform17unary_transform_fIPKjNS_10device_ptrIjEENS5_14no_stencil_tagENS_8identityIjEENS5_21always_true_predicateEEElEESF_lEEvT0_T1_ --------------------------
	.section	.text._ZN6thrust8cuda_cub4core13_kernel_agentINS0_14__parallel_for16ParallelForAgentINS0_11__transform17unary_transform_fIPKjNS_10device_ptrIjEENS5_14no_stencil_tagENS_8identityIjEENS5_21always_true_predicateEEElEESF_lEEvT0_T1_,"ax",@progbits
	.sectioninfo	@"SHI_REGISTERS=12"
	.align	128
        .global         _ZN6thrust8cuda_cub4core13_kernel_agentINS0_14__parallel_for16ParallelForAgentINS0_11__transform17unary_transform_fIPKjNS_10device_ptrIjEENS5_14no_stencil_tagENS_8identityIjEENS5_21always_true_predicateEEElEESF_lEEvT0_T1_
        .type           _ZN6thrust8cuda_cub4core13_kernel_agentINS0_14__parallel_for16ParallelForAgentINS0_11__transform17unary_transform_fIPKjNS_10device_ptrIjEENS5_14no_stencil_tagENS_8identityIjEENS5_21always_true_predicateEEElEESF_lEEvT0_T1_,@function
        .size           _ZN6thrust8cuda_cub4core13_kernel_agentINS0_14__parallel_for16ParallelForAgentINS0_11__transform17unary_transform_fIPKjNS_10device_ptrIjEENS5_14no_stencil_tagENS_8identityIjEENS5_21always_true_predicateEEElEESF_lEEvT0_T1_,(.L_x_131 - _ZN6thrust8cuda_cub4core13_kernel_agentINS0_14__parallel_for16ParallelForAgentINS0_11__transform17unary_transform_fIPKjNS_10device_ptrIjEENS5_14no_stencil_tagENS_8identityIjEENS5_21always_true_predicateEEElEESF_lEEvT0_T1_)
        .other          _ZN6thrust8cuda_cub4core13_kernel_agentINS0_14__parallel_for16ParallelForAgentINS0_11__transform17unary_transform_fIPKjNS_10device_ptrIjEENS5_14no_stencil_tagENS_8identityIjEENS5_21always_true_predicateEEElEESF_lEEvT0_T1_,@"STO_CUDA_ENTRY STV_DEFAULT"
_ZN6thrust8cuda_cub4core13_kernel_agentINS0_14__parallel_for16ParallelForAgentINS0_11__transform17unary_transform_fIPKjNS_10device_ptrIjEENS5_14no_stencil_tagENS_8identityIjEENS5_21always_true_predicateEEElEESF_lEEvT0_T1_:
.text._ZN6thrust8cuda_cub4core13_kernel_agentINS0_14__parallel_for16ParallelForAgentINS0_11__transform17unary_transform_fIPKjNS_10device_ptrIjEENS5_14no_stencil_tagENS_8identityIjEENS5_21always_true_predicateEEElEESF_lEEvT0_T1_:
[----:B------:R-:W-:-:S02]  /*0000*/  IMAD.MOV.U32 R1, RZ, RZ, c[0x0][0x28] ;  /* 0x00000a00ff017624 */ /* 0x000fc400078e00ff */
[----:B------:R-:W0:Y:S01]  /*0010*/  S2R R2, SR_CTAID.X ;  /* 0x0000000000027919 */ /* 0x000e220000002500 */
[----:B------:R-:W-:-:S03]  /*0020*/  ULDC.64 UR4, c[0x0][0x118] ;  /* 0x0000460000047ab9 */ /* 0x000fc60000000a00 */
[----:B------:R-:W1:Y:S01]  /*0030*/  S2R R7, SR_TID.X ;  /* 0x0000000000077919 */ /* 0x000e620000002100 */
[----:B0-----:R-:W-:-:S05]  /*0040*/  IMAD.WIDE.U32 R2, R2, 0x200, RZ ;  /* 0x0000020002027825 */ /* 0x001fca00078e00ff */
[C---:B-1----:R-:W-:Y:S02]  /*0050*/  IADD3 R0, P1, R2.reuse, R7, RZ ;  /* 0x0000000702007210 */ /* 0x042fe40007f3e0ff */
[----:B------:R-:W-:-:S03]  /*0060*/  IADD3 R6, P0, -R2, c[0x0][0x178], RZ ;  /* 0x00005e0002067a10 */ /* 0x000fc60007f1e1ff */
[----:B------:R-:W-:Y:S01]  /*0070*/  IMAD.X R5, RZ, RZ, R3, P1 ;  /* 0x000000ffff057224 */ /* 0x000fe200008e0603 */
[----:B------:R-:W-:Y:S01]  /*0080*/  IADD3.X R3, ~R3, c[0x0][0x17c], RZ, P0, !PT ;  /* 0x00005f0003037a10 */ /* 0x000fe200007fe5ff */
[----:B------:R-:W-:Y:S01]  /*0090*/  IMAD.SHL.U32 R4, R0, 0x4, RZ ;  /* 0x0000000400047824 */ /* 0x000fe200078e00ff */
[----:B------:R-:W-:Y:S02]  /*00a0*/  ISETP.GT.U32.AND P0, PT, R6, 0x1ff, PT ;  /* 0x000001ff0600780c */ /* 0x000fe40003f04070 */
[----:B------:R-:W-:Y:S02]  /*00b0*/  SHF.L.U64.HI R0, R0, 0x2, R5 ;  /* 0x0000000200007819 */ /* 0x000fe40000010205 */
[----:B------:R-:W-:Y:S02]  /*00c0*/  ISETP.GT.AND.EX P0, PT, R3, RZ, PT, P0 ;  /* 0x000000ff0300720c */ /* 0x000fe40003f04300 */
[C---:B------:R-:W-:Y:S02]  /*00d0*/  IADD3 R2, P1, R4.reuse, c[0x0][0x160], RZ ;  /* 0x0000580004027a10 */ /* 0x040fe40007f3e0ff */
[----:B------:R-:W-:-:S02]  /*00e0*/  IADD3 R4, P2, R4, c[0x0][0x168], RZ ;  /* 0x00005a0004047a10 */ /* 0x000fc40007f5e0ff */
[C---:B------:R-:W-:Y:S02]  /*00f0*/  IADD3.X R3, R0.reuse, c[0x0][0x164], RZ, P1, !PT ;  /* 0x0000590000037a10 */ /* 0x040fe40000ffe4ff */
[----:B------:R-:W-:-:S05]  /*0100*/  IADD3.X R5, R0, c[0x0][0x16c], RZ, P2, !PT ;  /* 0x00005b0000057a10 */ /* 0x000fca00017fe4ff */
[----:B------:R-:W-:Y:S05]  /*0110*/  @P0 BRA `(.L_x_82) ;  /* 0x000000f000000947 */ /* 0x000fea0003800000 */
[----:B------:R-:W-:Y:S01]  /*0120*/  IADD3 R0, R7, 0x100, RZ ;  /* 0x0000010007007810 */ /* 0x000fe20007ffe0ff */
[----:B------:R-:W-:Y:S01]  /*0130*/  BSSY B0, `(.L_x_83) ;  /* 0x0000009000007945 */ /* 0x000fe20003800000 */
[C---:B------:R-:W-:Y:S02]  /*0140*/  ISETP.GT.U32.AND P0, PT, R6.reuse, R7, PT ;  /* 0x000000070600720c */ /* 0x040fe40003f04070 */
[----:B------:R-:W-:Y:S02]  /*0150*/  SHF.R.S32.HI R7, RZ, 0x1f, R6 ;  /* 0x0000001fff077819 */ /* 0x000fe40000011406 */
[----:B------:R-:W-:Y:S02]  /*0160*/  ISETP.GT.U32.AND P1, PT, R6, R0, PT ;  /* 0x000000000600720c */ /* 0x000fe40003f24070 */
[C---:B------:R-:W-:Y:S02]  /*0170*/  ISETP.GT.AND.EX P0, PT, R7.reuse, RZ, PT, P0 ;  /* 0x000000ff0700720c */ /* 0x040fe40003f04300 */
[----:B------:R-:W-:-:S11]  /*0180*/  ISETP.GT.AND.EX P1, PT, R7, RZ, PT, P1 ;  /* 0x000000ff0700720c */ /* 0x000fd60003f24310 */
[----:B------:R-:W-:Y:S05]  /*0190*/  @!P0 BRA `(.L_x_84) ;  /* 0x0000002000008947 */ /* 0x000fea0003800000 */
[----:B------:R-:W2:Y:S04]  /*01a0*/  LDG.E R7, [R2.64] ;  /* 0x0000000402077981 */ /* 0x000ea8000c1e1900 */
[----:B--2---:R0:W-:Y:S02]  /*01b0*/  STG.E [R4.64], R7 ;  /* 0x0000000704007986 */ /* 0x0041e4000c101904 */
.L_x_84:
[----:B------:R-:W-:Y:S05]  /*01c0*/  BSYNC B0 ;  /* 0x0000000000007941 */ /* 0x000fea0003800000 */
.L_x_83:
[----:B------:R-:W-:Y:S05]  /*01d0*/  @!P1 EXIT ;  /* 0x000000000000994d */ /* 0x000fea0003800000 */
[----:B------:R-:W2:Y:S04]  /*01e0*/  LDG.E R3, [R2.64+0x400] ;  /* 0x0004000402037981 */ /* 0x000ea8000c1e1900 */
[----:B--2---:R-:W-:Y:S01]  /*01f0*/  STG.E [R4.64+0x400], R3 ;  /* 0x0004000304007986 */ /* 0x004fe2000c101904 */
[----:B------:R-:W-:Y:S05]  /*0200*/  EXIT ;  /* 0x000000000000794d */ /* 0x000fea0003800000 */
.L_x_82:
[----:B------:R-:W2:Y:S04]  /*0210*/  LDG.E R7, [R2.64] ;  /* 0x0000000402077981 */ /* 0x000ea8000c1e1900 */
[----:B--2---:R-:W-:Y:S04]  /*0220*/  STG.E [R4.64], R7 ;  /* 0x0000000704007986 */ /* 0x004fe8000c101904 */
[----:B------:R-:W2:Y:S04]  /*0230*/  LDG.E R9, [R2.64+0x400] ;  /* 0x0004000402097981 */ /* 0x000ea8000c1e1900 */
[----:B--2---:R-:W-:Y:S01]  /*0240*/  STG.E [R4.64+0x400], R9 ;  /* 0x0004000904007986 */ /* 0x004fe2000c101904 */
[----:B------:R-:W-:Y:S05]  /*0250*/  EXIT ;  /* 0x000000000000794d */ /* 0x000fea0003800000 */
.L_x_85:
        /* <DEDUP_REMOVED lines=10> */
.L_x_131:


//--------------------- .text._ZN6thrust8cuda_cub4core13_kernel_agentINS0_14__parallel_for16ParallelForAgentINS0_11__transform17unary_transform_fINS_10device_ptrIjEEPjNS5_14no_stencil_tagENS_8identityIjEENS5_21always_true_predicateEEElEESE_lEEvT0_T1_ --------------------------
	.section	.text._ZN6thrust8cuda_cub4core13_kernel_agentINS0_14__parallel_for16ParallelForAgentINS0_11__transform17unary_transform_fINS_10device_ptrIjEEPjNS5_14no_stencil_tagENS_8identityIjEENS5_21always_true_predicateEEElEESE_lEEvT0_T1_,"ax",@progbits
	.sectioninfo	@"SHI_REGISTERS=12"
	.align	128
        .global         _ZN6thrust8cuda_cub4core13_kernel_agentINS0_14__parallel_for16ParallelForAgentINS0_11__transform17unary_transform_fINS_10device_ptrIjEEPjNS5_14no_stencil_tagENS_8identityIjEENS5_21always_true_predicateEEElEESE_lEEvT0_T1_
        .type           _ZN6thrust8cuda_cub4core13_kernel_agentINS0_14__parallel_for16ParallelForAgentINS0_11__transform17unary_transform_fINS_10device_ptrIjEEPjNS5_14no_stencil_tagENS_8identityIjEENS5_21always_true_predicateEEElEESE_lEEvT0_T1_,@function
        .size           _ZN6thrust8cuda_cub4core13_kernel_agentINS0_14__parallel_for16ParallelForAgentINS0_11__transform17unary_transform_fINS_10device_ptrIjEEPjNS5_14no_stencil_tagENS_8identityIjEENS5_21always_true_predicateEEElEESE_lEEvT0_T1_,(.L_x_132 - _ZN6thrust8cuda_cub4core13_kernel_agentINS0_14__parallel_for16ParallelForAgentINS0_11__transform17unary_transform_fINS_10device_ptrIjEEPjNS5_14no_stencil_tagENS_8identityIjEENS5_21always_true_predicateEEElEESE_lEEvT0_T1_)
        .other          _ZN6thrust8cuda_cub4core13_kernel_agentINS0_14__parallel_for16ParallelForAgentINS0_11__transform17unary_transform_fINS_10device_ptrIjEEPjNS5_14no_stencil_tagENS_8identityIjEENS5_21always_true_predicateEEElEESE_lEEvT0_T1_,@"STO_CUDA_ENTRY STV_DEFAULT"
_ZN6thrust8cuda_cub4core13_kernel_agentINS0_14__parallel_for16ParallelForAgentINS0_11__transform17unary_transform_fINS_10device_ptrIjEEPjNS5_14no_stencil_tagENS_8identityIjEENS5_21always_true_predicateEEElEESE_lEEvT0_T1_:
.text._ZN6thrust8cuda_cub4core13_kernel_agentINS0_14__parallel_for16ParallelForAgentINS0_11__transform17unary_transform_fINS_10device_ptrIjEEPjNS5_14no_stencil_tagENS_8identityIjEENS5_21always_true_predicateEEElEESE_lEEvT0_T1_:
        /* <DEDUP_REMOVED lines=28> */
.L_x_88:
[----:B------:R-:W-:Y:S05]  /*01c0*/  BSYNC B0 ;  /* 0x0000000000007941 */ /* 0x000fea0003800000 */
.L_x_87:
[----:B------:R-:W-:Y:S05]  /*01d0*/  @!P1 EXIT ;  /* 0x000000000000994d */ /* 0x000fea0003800000 */
[----:B------:R-:W2:Y:S04]  /*01e0*/  LDG.E R3, [R2.64+0x400] ;  /* 0x0004000402037981 */ /* 0x000ea8000c1e1900 */
[----:B--2---:R-:W-:Y:S01]  /*01f0*/  STG.E [R4.64+0x400], R3 ;  /* 0x0004000304007986 */ /* 0x004fe2000c101904 */
[----:B------:R-:W-:Y:S05]  /*0200*/  EXIT ;  /* 0x000000000000794d */ /* 0x000fea0003800000 */
.L_x_86:
[----:B------:R-:W2:Y:S04]  /*0210*/  LDG.E R7, [R2.64] ;  /* 0x0000000402077981 */ /* 0x000ea8000c1e1900 */
[----:B--2---:R-:W-:Y:S04]  /*0220*/  STG.E [R4.64], R7 ;  /* 0x0000000704007986 */ /* 0x004fe8000c101904 */
[----:B------:R-:W2:Y:S04]  /*0230*/  LDG.E R9, [R2.64+0x400] ;  /* 0x0004000402097981 */ /* 0x000ea8000c1e1900 */
[----:B--2---:R-:W-:Y:S01]  /*0240*/  STG.E [R4.64+0x400], R9 ;  /* 0x0004000904007986 */ /* 0x004fe2000c101904 */
[----:B------:R-:W-:Y:S05]  /*0250*/  EXIT ;  /* 0x000000000000794d */ /* 0x000fea0003800000 */
.L_x_89:
        /* <DEDUP_REMOVED lines=10> */
.L_x_132:


//--------------------- .text._Z16d_writeTransposeIdEviiPKjS1_PKT_PjS5_PS2_S5_S5_ --------------------------
	.section	.text._Z16d_writeTransposeIdEviiPKjS1_PKT_PjS5_PS2_S5_S5_,"ax",@progbits
	.sectioninfo	@"SHI_REGISTERS=24"
	.align	128
        .global         _Z16d_writeTransposeIdEviiPKjS1_PKT_PjS5_PS2_S5_S5_
        .type           _Z16d_writeTransposeIdEviiPKjS1_PKT_PjS5_PS2_S5_S5_,@function
        .size           _Z16d_writeTransposeIdEviiPKjS1_PKT_PjS5_PS2_S5_S5_,(.L_x_133 - _Z16d_writeTransposeIdEviiPKjS1_PKT_PjS5_PS2_S5_S5_)
        .other          _Z16d_writeTransposeIdEviiPKjS1_PKT_PjS5_PS2_S5_S5_,@"STO_CUDA_ENTRY STV_DEFAULT"
_Z16d_writeTransposeIdEviiPKjS1_PKT_PjS5_PS2_S5_S5_:
.text._Z16d_writeTransposeIdEviiPKjS1_PKT_PjS5_PS2_S5_S5_:
[----:B------:R-:W-:-:S02]  /*0000*/  IMAD.MOV.U32 R1, RZ, RZ, c[0x0][0x28] ;  /* 0x00000a00ff017624 */ /* 0x000fc400078e00ff */
[----:B------:R-:W0:Y:S04]  /*0010*/  S2R R0, SR_CTAID.X ;  /* 0x0000000000007919 */ /* 0x000e280000002500 */
[----:B------:R-:W0:Y:S02]  /*0020*/  S2R R3, SR_TID.X ;  /* 0x0000000000037919 */ /* 0x000e240000002100 */
[----:B0-----:R-:W-:-:S05]  /*0030*/  IMAD R0, R0, c[0x0][0x0], R3 ;  /* 0x0000000000007a24 */ /* 0x001fca00078e0203 */
[----:B------:R-:W-:-:S13]  /*0040*/  ISETP.GE.AND P0, PT, R0, c[0x0][0x160], PT ;  /* 0x0000580000007a0c */ /* 0x000fda0003f06270 */
[----:B------:R-:W-:Y:S05]  /*0050*/  @P0 EXIT ;  /* 0x000000000000094d */ /* 0x000fea0003800000 */
[----:B------:R-:W-:Y:S01]  /*0060*/  IMAD.MOV.U32 R5, RZ, RZ, 0x4 ;  /* 0x00000004ff057424 */ /* 0x000fe200078e00ff */
[----:B------:R-:W-:-:S03]  /*0070*/  ULDC.64 UR4, c[0x0][0x118] ;  /* 0x0000460000047ab9 */ /* 0x000fc60000000a00 */
[----:B------:R-:W-:-:S05]  /*0080*/  IMAD.WIDE R4, R0, R5, c[0x0][0x168] ;  /* 0x00005a0000047625 */ /* 0x000fca00078e0205 */
[----:B------:R-:W2:Y:S04]  /*0090*/  LDG.E.CONSTANT R3, [R4.64+0x4] ;  /* 0x0000040404037981 */ /* 0x000ea8000c1e9900 */
[----:B------:R-:W2:Y:S02]  /*00a0*/  LDG.E.CONSTANT R2, [R4.64] ;  /* 0x0000000404027981 */ /* 0x000ea4000c1e9900 */
[----:B--2---:R-:W-:-:S05]  /*00b0*/  IMAD.IADD R3, R3, 0x1, -R2 ;  /* 0x0000000103037824 */ /* 0x004fca00078e0a02 */
[----:B------:R-:W-:-:S13]  /*00c0*/  ISETP.NE.AND P0, PT, R3, RZ, PT ;  /* 0x000000ff0300720c */ /* 0x000fda0003f05270 */
[----:B------:R-:W-:Y:S05]  /*00d0*/  @!P0 EXIT ;  /* 0x000000000000894d */ /* 0x000fea0003800000 */
[----:B------:R-:W-:-:S04]  /*00e0*/  IMAD.MOV.U32 R4, RZ, RZ, RZ ;  /* 0x000000ffff047224 */ /* 0x000fc800078e00ff */
.L_x_95:
[----:B0-----:R-:W-:Y:S02]  /*00f0*/  IMAD.IADD R6, R2, 0x1, R4 ;  /* 0x0000000102067824 */ /* 0x001fe400078e0204 */
[----:B------:R-:W-:-:S04]  /*0100*/  IMAD.MOV.U32 R5, RZ, RZ, 0x4 ;  /* 0x00000004ff057424 */ /* 0x000fc800078e00ff */
[----:B------:R-:W-:-:S06]  /*0110*/  IMAD.WIDE.U32 R10, R6, R5, c[0x0][0x170] ;  /* 0x00005c00060a7625 */ /* 0x000fcc00078e0005 */
[----:B------:R-:W2:Y:S02]  /*0120*/  LDG.E.CONSTANT R10, [R10.64] ;  /* 0x000000040a0a7981 */ /* 0x000ea4000c1e9900 */
[----:B--2---:R-:W-:-:S06]  /*0130*/  IMAD.WIDE.U32 R12, R10, R5, c[0x0][0x198] ;  /* 0x000066000a0c7625 */ /* 0x004fcc00078e0005 */
[----:B------:R-:W2:Y:S01]  /*0140*/  LDG.E R12, [R12.64] ;  /* 0x000000040c0c7981 */ /* 0x000ea2000c1e1900 */
[----:B------:R-:W-:-:S05]  /*0150*/  IMAD.WIDE.U32 R14, R10, R5, c[0x0][0x180] ;  /* 0x000060000a0e7625 */ /* 0x000fca00078e0005 */
[----:B------:R0:W5:Y:S01]  /*0160*/  LDG.E R7, [R14.64] ;  /* 0x000000040e077981 */ /* 0x000162000c1e1900 */
[----:B------:R-:W-:Y:S01]  /*0170*/  BSSY B0, `(.L_x_90) ;  /* 0x0000044000007945 */ /* 0x000fe20003800000 */
[----:B------:R-:W-:Y:S01]  /*0180*/  IMAD.MOV.U32 R8, RZ, RZ, RZ ;  /* 0x000000ffff087224 */ /* 0x000fe200078e00ff */
[----:B--2---:R-:W-:-:S13]  /*0190*/  ISETP.NE.AND P0, PT, R12, RZ, PT ;  /* 0x000000ff0c00720c */ /* 0x004fda0003f05270 */
[----:B------:R-:W-:Y:S05]  /*01a0*/  @!P0 BRA `(.L_x_91) ;  /* 0x0000040000008947 */ /* 0x000fea0003800000 */
[C---:B0-----:R-:W-:Y:S01]  /*01b0*/  IADD3 R8, R12.reuse, -0x1, RZ ;  /* 0xffffffff0c087810 */ /* 0x041fe20007ffe0ff */
[----:B------:R-:W-:Y:S01]  /*01c0*/  BSSY B1, `(.L_x_92) ;  /* 0x0000025000017945 */ /* 0x000fe20003800000 */
[----:B------:R-:W-:Y:S01]  /*01d0*/  LOP3.LUT R9, R12, 0x3, RZ, 0xc0, !PT ;  /* 0x000000030c097812 */ /* 0x000fe200078ec0ff */
[----:B------:R-:W-:Y:S01]  /*01e0*/  IMAD.MOV.U32 R18, RZ, RZ, RZ ;  /* 0x000000ffff127224 */ /* 0x000fe200078e00ff */
[----:B------:R-:W-:Y:S01]  /*01f0*/  ISETP.GE.U32.AND P1, PT, R8, 0x3, PT ;  /* 0x000000030800780c */ /* 0x000fe20003f26070 */
[----:B------:R-:W-:Y:S01]  /*0200*/  IMAD.MOV.U32 R8, RZ, RZ, RZ ;  /* 0x000000ffff087224 */ /* 0x000fe200078e00ff */
[----:B------:R-:W-:-:S11]  /*0210*/  ISETP.NE.AND P0, PT, R9, RZ, PT ;  /* 0x000000ff0900720c */ /* 0x000fd60003f05270 */
[----:B------:R-:W-:Y:S05]  /*0220*/  @!P1 BRA `(.L_x_93) ;  /* 0x000001e000009947 */ /* 0x000fea0003800000 */
[----:B------:R-:W-:Y:S01]  /*0230*/  IMAD.IADD R21, R9, 0x1, -R12 ;  /* 0x0000000109157824 */ /* 0x000fe200078e0a0c */
[----:B-----5:R-:W-:-:S04]  /*0240*/  IADD3 R20, R7, 0x3, RZ ;  /* 0x0000000307147810 */ /* 0x020fc80007ffe0ff */
.L_x_94:
[C---:B------:R-:W-:Y:S02]  /*0250*/  IADD3 R10, R20.reuse, -0x3, RZ ;  /* 0xfffffffd140a7810 */ /* 0x040fe40007ffe0ff */
[----:B------:R-:W-:-:S03]  /*0260*/  IADD3 R12, R20, -0x2, RZ ;  /* 0xfffffffe140c7810 */ /* 0x000fc60007ffe0ff */
[----:B------:R-:W-:Y:S01]  /*0270*/  IMAD.WIDE.U32 R10, R10, R5, c[0x0][0x1a0] ;  /* 0x000068000a0a7625 */ /* 0x000fe200078e0005 */
[----:B------:R-:W-:-:S03]  /*0280*/  IADD3 R14, R20, -0x1, RZ ;  /* 0xffffffff140e7810 */ /* 0x000fc60007ffe0ff */
[-C--:B------:R-:W-:Y:S02]  /*0290*/  IMAD.WIDE.U32 R12, R12, R5.reuse, c[0x0][0x1a0] ;  /* 0x000068000c0c7625 */ /* 0x080fe400078e0005 */
[----:B------:R-:W2:Y:S02]  /*02a0*/  LDG.E R11, [R10.64] ;  /* 0x000000040a0b7981 */ /* 0x000ea4000c1e1900 */
[-C--:B------:R-:W-:Y:S02]  /*02b0*/  IMAD.WIDE.U32 R14, R14, R5.reuse, c[0x0][0x1a0] ;  /* 0x000068000e0e7625 */ /* 0x080fe400078e0005 */
[----:B------:R-:W3:Y:S04]  /*02c0*/  LDG.E R13, [R12.64] ;  /* 0x000000040c0d7981 */ /* 0x000ee8000c1e1900 */
[----:B------:R-:W4:Y:S01]  /*02d0*/  LDG.E R15, [R14.64] ;  /* 0x000000040e0f7981 */ /* 0x000f22000c1e1900 */
[----:B------:R-:W-:-:S06]  /*02e0*/  IMAD.WIDE.U32 R16, R20, R5, c[0x0][0x1a0] ;  /* 0x0000680014107625 */ /* 0x000fcc00078e0005 */
[----:B------:R-:W5:Y:S01]  /*02f0*/  LDG.E R17, [R16.64] ;  /* 0x0000000410117981 */ /* 0x000f62000c1e1900 */
[----:B------:R-:W-:Y:S02]  /*0300*/  IADD3 R19, R8, 0x1, RZ ;  /* 0x0000000108137810 */ /* 0x000fe40007ffe0ff */
[----:B------:R-:W-:Y:S02]  /*0310*/  IADD3 R18, R18, 0x4, RZ ;  /* 0x0000000412127810 */ /* 0x000fe40007ffe0ff */
[----:B------:R-:W-:Y:S02]  /*0320*/  IADD3 R20, R20, 0x4, RZ ;  /* 0x0000000414147810 */ /* 0x000fe40007ffe0ff */
[----:B--2---:R-:W-:Y:S02]  /*0330*/  ISETP.GE.U32.AND P1, PT, R11, R0, PT ;  /* 0x000000000b00720c */ /* 0x004fe40003f26070 */
[----:B------:R-:W-:Y:S02]  /*0340*/  IADD3 R11, R21, R18, RZ ;  /* 0x00000012150b7210 */ /* 0x000fe40007ffe0ff */
[----:B---3--:R-:W-:-:S09]  /*0350*/  ISETP.GE.U32.AND P2, PT, R13, R0, PT ;  /* 0x000000000d00720c */ /* 0x008fd20003f46070 */
[----:B------:R-:W-:Y:S01]  /*0360*/  @P1 IMAD.MOV R19, RZ, RZ, R8 ;  /* 0x000000ffff131224 */ /* 0x000fe200078e0208 */
[----:B----4-:R-:W-:-:S04]  /*0370*/  ISETP.GE.U32.AND P1, PT, R15, R0, PT ;  /* 0x000000000f00720c */ /* 0x010fc80003f26070 */
[----:B------:R-:W-:Y:S01]  /*0380*/  IADD3 R8, R19, 0x1, RZ ;  /* 0x0000000113087810 */ /* 0x000fe20007ffe0ff */
[----:B------:R-:W-:Y:S01]  /*0390*/  @P2 IMAD.MOV R8, RZ, RZ, R19 ;  /* 0x000000ffff082224 */ /* 0x000fe200078e0213 */
[----:B-----5:R-:W-:-:S04]  /*03a0*/  ISETP.GE.U32.AND P2, PT, R17, R0, PT ;  /* 0x000000001100720c */ /* 0x020fc80003f46070 */
[----:B------:R-:W-:-:S03]  /*03b0*/  IADD3 R10, R8, 0x1, RZ ;  /* 0x00000001080a7810 */ /* 0x000fc60007ffe0ff */
[----:B------:R-:W-:Y:S01]  /*03c0*/  @P1 IMAD.MOV R10, RZ, RZ, R8 ;  /* 0x000000ffff0a1224 */ /* 0x000fe200078e0208 */
[----:B------:R-:W-:-:S04]  /*03d0*/  ISETP.NE.AND P1, PT, R11, RZ, PT ;  /* 0x000000ff0b00720c */ /* 0x000fc80003f25270 */
[----:B------:R-:W-:Y:S01]  /*03e0*/  IADD3 R8, R10, 0x1, RZ ;  /* 0x000000010a087810 */ /* 0x000fe20007ffe0ff */
[----:B------:R-:W-:-:S08]  /*03f0*/  @P2 IMAD.MOV R8, RZ, RZ, R10 ;  /* 0x000000ffff082224 */ /* 0x000fd000078e020a */
[----:B------:R-:W-:Y:S05]  /*0400*/  @P1 BRA `(.L_x_94) ;  /* 0xfffffe4000001947 */ /* 0x000fea000383ffff */
.L_x_93:
[----:B------:R-:W-:Y:S05]  /*0410*/  BSYNC B1 ;  /* 0x0000000000017941 */ /* 0x000fea0003800000 */
.L_x_92:
[----:B------:R-:W-:Y:S05]  /*0420*/  @!P0 BRA `(.L_x_91) ;  /* 0x0000018000008947 */ /* 0x000fea0003800000 */
[----:B-----5:R-:W-:-:S04]  /*0430*/  IMAD.IADD R18, R7, 0x1, R18 ;  /* 0x0000000107127824 */ /* 0x020fc800078e0212 */
[----:B------:R-:W-:-:S06]  /*0440*/  IMAD.WIDE.U32 R10, R18, R5, c[0x0][0x1a0] ;  /* 0x00006800120a7625 */ /* 0x000fcc00078e0005 */
[----:B------:R-:W2:Y:S01]  /*0450*/  LDG.E R11, [R10.64] ;  /* 0x000000040a0b7981 */ /* 0x000ea2000c1e1900 */
[----:B------:R-:W-:Y:S02]  /*0460*/  ISETP.NE.AND P1, PT, R9, 0x1, PT ;  /* 0x000000010900780c */ /* 0x000fe40003f25270 */
[----:B------:R-:W-:Y:S02]  /*0470*/  IADD3 R12, R8, 0x1, RZ ;  /* 0x00000001080c7810 */ /* 0x000fe40007ffe0ff */
[----:B--2---:R-:W-:-:S13]  /*0480*/  ISETP.GE.U32.AND P0, PT, R11, R0, PT ;  /* 0x000000000b00720c */ /* 0x004fda0003f06070 */
[----:B------:R-:W-:-:S04]  /*0490*/  @P0 IMAD.MOV R12, RZ, RZ, R8 ;  /* 0x000000ffff0c0224 */ /* 0x000fc800078e0208 */
[----:B------:R-:W-:Y:S01]  /*04a0*/  IMAD.MOV.U32 R8, RZ, RZ, R12 ;  /* 0x000000ffff087224 */ /* 0x000fe200078e000c */
[----:B------:R-:W-:Y:S05]  /*04b0*/  @!P1 BRA `(.L_x_91) ;  /* 0x000000f000009947 */ /* 0x000fea0003800000 */
[----:B------:R-:W-:Y:S02]  /*04c0*/  ISETP.NE.AND P1, PT, R9, 0x2, PT ;  /* 0x000000020900780c */ /* 0x000fe40003f25270 */
[----:B------:R-:W-:-:S05]  /*04d0*/  IADD3 R10, R18, 0x1, RZ ;  /* 0x00000001120a7810 */ /* 0x000fca0007ffe0ff */
[----:B------:R-:W-:-:S06]  /*04e0*/  IMAD.WIDE.U32 R10, R10, R5, c[0x0][0x1a0] ;  /* 0x000068000a0a7625 */ /* 0x000fcc00078e0005 */
[----:B------:R-:W-:Y:S01]  /*04f0*/  @P1 IADD3 R12, R18, 0x2, RZ ;  /* 0x00000002120c1810 */ /* 0x000fe20007ffe0ff */
[----:B------:R-:W2:Y:S04]  /*0500*/  LDG.E R11, [R10.64] ;  /* 0x000000040a0b7981 */ /* 0x000ea8000c1e1900 */
[----:B------:R-:W-:-:S06]  /*0510*/  @P1 IMAD.WIDE.U32 R12, R12, R5, c[0x0][0x1a0] ;  /* 0x000068000c0c1625 */ /* 0x000fcc00078e0005 */
[----:B------:R-:W3:Y:S01]  /*0520*/  @P1 LDG.E R13, [R12.64] ;  /* 0x000000040c0d1981 */ /* 0x000ee2000c1e1900 */
[----:B------:R-:W-:Y:S02]  /*0530*/  IADD3 R9, R8, 0x1, RZ ;  /* 0x0000000108097810 */ /* 0x000fe40007ffe0ff */
[-C--:B--2---:R-:W-:Y:S02]  /*0540*/  ISETP.GE.U32.AND P0, PT, R11, R0.reuse, PT ;  /* 0x000000000b00720c */ /* 0x084fe40003f06070 */
[----:B---3--:R-:W-:-:S11]  /*0550*/  ISETP.GE.U32.AND P2, PT, R13, R0, P1 ;  /* 0x000000000d00720c */ /* 0x008fd60000f46070 */
[----:B------:R-:W-:-:S05]  /*0560*/  @P0 IMAD.MOV R9, RZ, RZ, R8 ;  /* 0x000000ffff090224 */ /* 0x000fca00078e0208 */
[----:B------:R-:W-:-:S04]  /*0570*/  MOV R8, R9 ;  /* 0x0000000900087202 */ /* 0x000fc80000000f00 */
[----:B------:R-:W-:Y:S01]  /*0580*/  @P1 IADD3 R9, R8, 0x1, RZ ;  /* 0x0000000108091810 */ /* 0x000fe20007ffe0ff */
[----:B------:R-:W-:-:S04]  /*0590*/  @P2 IMAD.MOV R9, RZ, RZ, R8 ;  /* 0x000000ffff092224 */ /* 0x000fc800078e0208 */
[----:B------:R-:W-:-:S02]  /*05a0*/  @P1 IMAD.MOV.U32 R8, RZ, RZ, R9 ;  /* 0x000000ffff081224 */ /* 0x000fc400078e0009 */
.L_x_91:
[----:B0-----:R-:W-:Y:S05]  /*05b0*/  BSYNC B0 ;  /* 0x0000000000007941 */ /* 0x001fea0003800000 */
.L_x_90:
[----:B------:R-:W-:-:S04]  /*05c0*/  LEA R10, P0, R6, c[0x0][0x178], 0x3 ;  /* 0x00005e00060a7a11 */ /* 0x000fc800078018ff */
[----:B------:R-:W-:-:S06]  /*05d0*/  LEA.HI.X R11, R6, c[0x0][0x17c], RZ, 0x3, P0 ;  /* 0x00005f00060b7a11 */ /* 0x000fcc00000f1cff */
[----:B------:R-:W2:Y:S01]  /*05e0*/  LDG.E.64.CONSTANT R10, [R10.64] ;  /* 0x000000040a0a7981 */ /* 0x000ea2000c1e9b00 */
[----:B-----5:R-:W-:Y:S01]  /*05f0*/  IMAD.IADD R8, R7, 0x1, R8 ;  /* 0x0000000107087824 */ /* 0x020fe200078e0208 */
[----:B------:R-:W-:Y:S01]  /*0600*/  IADD3 R4, R4, 0x1, RZ ;  /* 0x0000000104047810 */ /* 0x000fe20007ffe0ff */
[----:B------:R-:W-:Y:S02]  /*0610*/  IMAD.MOV.U32 R9, RZ, RZ, 0x8 ;  /* 0x00000008ff097424 */ /* 0x000fe400078e00ff */
[----:B------:R-:W-:Y:S01]  /*0620*/  IMAD.WIDE.U32 R6, R8, R5, c[0x0][0x188] ;  /* 0x0000620008067625 */ /* 0x000fe200078e0005 */
[----:B------:R-:W-:-:S03]  /*0630*/  ISETP.GE.U32.AND P0, PT, R4, R3, PT ;  /* 0x000000030400720c */ /* 0x000fc60003f06070 */
[----:B------:R-:W-:Y:S01]  /*0640*/  IMAD.WIDE.U32 R8, R8, R9, c[0x0][0x190] ;  /* 0x0000640008087625 */ /* 0x000fe200078e0009 */
[----:B------:R0:W-:Y:S04]  /*0650*/  STG.E [R6.64], R0 ;  /* 0x0000000006007986 */ /* 0x0001e8000c101904 */
[----:B--2---:R0:W-:Y:S05]  /*0660*/  STG.E.64 [R8.64], R10 ;  /* 0x0000000a08007986 */ /* 0x0041ea000c101b04 */
[----:B------:R-:W-:Y:S05]  /*0670*/  @!P0 BRA `(.L_x_95) ;  /* 0xfffffa7000008947 */ /* 0x000fea000383ffff */
[----:B------:R-:W-:Y:S05]  /*0680*/  EXIT ;  /* 0x000000000000794d */ /* 0x000fea0003800000 */
.L_x_96:
        /* <DEDUP_REMOVED lines=15> */
.L_x_133:


//--------------------- .text._Z14d_findPositionIdEviiPKjS1_PKT_PjS5_PS2_S5_S5_ --------------------------
	.section	.text._Z14d_findPositionIdEviiPKjS1_PKT_PjS5_PS2_S5_S5_,"ax",@progbits
	.sectioninfo	@"SHI_REGISTERS=26"
	.align	128
        .global         _Z14d_findPositionIdEviiPKjS1_PKT_PjS5_PS2_S5_S5_
        .type           _Z14d_findPositionIdEviiPKjS1_PKT_PjS5_PS2_S5_S5_,@function
        .size           _Z14d_findPositionIdEviiPKjS1_PKT_PjS5_PS2_S5_S5_,(.L_x_134 - _Z14d_findPositionIdEviiPKjS1_PKT_PjS5_PS2_S5_S5_)
        .other          _Z14d_findPositionIdEviiPKjS1_PKT_PjS5_PS2_S5_S5_,@"STO_CUDA_ENTRY STV_DEFAULT"
_Z14d_findPositionIdEviiPKjS1_PKT_PjS5_PS2_S5_S5_:
.text._Z14d_findPositionIdEviiPKjS1_PKT_PjS5_PS2_S5_S5_:
[----:B------:R-:W-:-:S02]  /*0000*/  MOV R1, c[0x0][0x28] ;  /* 0x00000a0000017a02 */ /* 0x000fc40000000f00 */
[----:B------:R-:W0:Y:S04]  /*0010*/  S2R R0, SR_CTAID.X ;  /* 0x0000000000007919 */ /* 0x000e280000002500 */
[----:B------:R-:W0:Y:S02]  /*0020*/  S2R R3, SR_TID.X ;  /* 0x0000000000037919 */ /* 0x000e240000002100 */
[----:B0-----:R-:W-:-:S05]  /*0030*/  IMAD R0, R0, c[0x0][0x0], R3 ;  /* 0x0000000000007a24 */ /* 0x001fca00078e0203 */
[----:B------:R-:W-:-:S13]  /*0040*/  ISETP.GE.AND P0, PT, R0, c[0x0][0x160], PT ;  /* 0x0000580000007a0c */ /* 0x000fda0003f06270 */
[----:B------:R-:W-:Y:S05]  /*0050*/  @P0 EXIT ;  /* 0x000000000000094d */ /* 0x000fea0003800000 */
[----:B------:R-:W-:Y:S01]  /*0060*/  MOV R3, 0x4 ;  /* 0x0000000400037802 */ /* 0x000fe20000000f00 */
[----:B------:R-:W-:-:S04]  /*0070*/  ULDC.64 UR4, c[0x0][0x118] ;  /* 0x0000460000047ab9 */ /* 0x000fc80000000a00 */
[----:B------:R-:W-:-:S05]  /*0080*/  IMAD.WIDE R4, R0, R3, c[0x0][0x168] ;  /* 0x00005a0000047625 */ /* 0x000fca00078e0203 */
[----:B------:R-:W2:Y:S04]  /*0090*/  LDG.E.CONSTANT R9, [R4.64+0x4] ;  /* 0x0000040404097981 */ /* 0x000ea8000c1e9900 */
[----:B------:R-:W2:Y:S02]  /*00a0*/  LDG.E.CONSTANT R2, [R4.64] ;  /* 0x0000000404027981 */ /* 0x000ea4000c1e9900 */
[----:B--2---:R-:W-:-:S05]  /*00b0*/  IMAD.IADD R6, R9, 0x1, -R2 ;  /* 0x0000000109067824 */ /* 0x004fca00078e0a02 */
[----:B------:R-:W-:-:S13]  /*00c0*/  ISETP.NE.AND P0, PT, R6, RZ, PT ;  /* 0x000000ff0600720c */ /* 0x000fda0003f05270 */
[----:B------:R-:W-:Y:S05]  /*00d0*/  @!P0 EXIT ;  /* 0x000000000000894d */ /* 0x000fea0003800000 */
[----:B------:R-:W-:Y:S01]  /*00e0*/  LOP3.LUT R4, RZ, R2, RZ, 0x33, !PT ;  /* 0x00000002ff047212 */ /* 0x000fe200078e33ff */
[----:B------:R-:W-:Y:S01]  /*00f0*/  BSSY B0, `(.L_x_97) ;  /* 0x0000036000007945 */ /* 0x000fe20003800000 */
[----:B------:R-:W-:Y:S02]  /*0100*/  LOP3.LUT R5, R6, 0x3, RZ, 0xc0, !PT ;  /* 0x0000000306057812 */ /* 0x000fe400078ec0ff */
[----:B------:R-:W-:Y:S02]  /*0110*/  IADD3 R4, R9, R4, RZ ;  /* 0x0000000409047210 */ /* 0x000fe40007ffe0ff */
[----:B------:R-:W-:Y:S02]  /*0120*/  ISETP.NE.AND P0, PT, R5, RZ, PT ;  /* 0x000000ff0500720c */ /* 0x000fe40003f05270 */
[----:B------:R-:W-:Y:S02]  /*0130*/  ISETP.GE.U32.AND P1, PT, R4, 0x3, PT ;  /* 0x000000030400780c */ /* 0x000fe40003f26070 */
[----:B------:R-:W-:-:S11]  /*0140*/  MOV R7, RZ ;  /* 0x000000ff00077202 */ /* 0x000fd60000000f00 */
[----:B------:R-:W-:Y:S05]  /*0150*/  @!P1 BRA `(.L_x_98) ;  /* 0x000002f000009947 */ /* 0x000fea0003800000 */
[----:B------:R-:W-:Y:S02]  /*0160*/  IADD3 R6, -R9, R2, R5 ;  /* 0x0000000209067210 */ /* 0x000fe40007ffe105 */
[----:B------:R-:W-:-:S04]  /*0170*/  IADD3 R4, R2, 0x3, RZ ;  /* 0x0000000302047810 */ /* 0x000fc80007ffe0ff */
.L_x_99:
[----:B-1----:R-:W-:-:S05]  /*0180*/  IADD3 R10, R4, -0x3, RZ ;  /* 0xfffffffd040a7810 */ /* 0x002fca0007ffe0ff */
[----:B------:R-:W-:-:S06]  /*0190*/  IMAD.WIDE.U32 R10, R10, R3, c[0x0][0x170] ;  /* 0x00005c000a0a7625 */ /* 0x000fcc00078e0003 */
[----:B------:R-:W2:Y:S01]  /*01a0*/  LDG.E.CONSTANT R10, [R10.64] ;  /* 0x000000040a0a7981 */ /* 0x000ea2000c1e9900 */
[----:B------:R-:W-:Y:S01]  /*01b0*/  IMAD.MOV.U32 R8, RZ, RZ, 0x1 ;  /* 0x00000001ff087424 */ /* 0x000fe200078e00ff */
[----:B------:R-:W-:-:S05]  /*01c0*/  IADD3 R18, R4, -0x2, RZ ;  /* 0xfffffffe04127810 */ /* 0x000fca0007ffe0ff */
[----:B------:R-:W-:-:S06]  /*01d0*/  IMAD.WIDE.U32 R18, R18, R3, c[0x0][0x170] ;  /* 0x00005c0012127625 */ /* 0x000fcc00078e0003 */
[----:B------:R-:W3:Y:S01]  /*01e0*/  LDG.E.CONSTANT R18, [R18.64] ;  /* 0x0000000412127981 */ /* 0x000ee2000c1e9900 */
[----:B--2---:R-:W-:-:S04]  /*01f0*/  IMAD.WIDE.U32 R12, R10, R3, c[0x0][0x198] ;  /* 0x000066000a0c7625 */ /* 0x004fc800078e0003 */
[-C--:B------:R-:W-:Y:S02]  /*0200*/  IMAD.WIDE.U32 R14, R10, R3.reuse, c[0x0][0x180] ;  /* 0x000060000a0e7625 */ /* 0x080fe400078e0003 */
[----:B------:R-:W2:Y:S04]  /*0210*/  ATOMG.E.ADD.STRONG.GPU PT, R12, [R12.64], R8 ;  /* 0x000000080c0c79a8 */ /* 0x000ea800081ee1c4 */
[----:B------:R-:W2:Y:S01]  /*0220*/  LDG.E R15, [R14.64] ;  /* 0x000000040e0f7981 */ /* 0x000ea2000c1e1900 */
[----:B------:R-:W-:Y:S01]  /*0230*/  IADD3 R22, R4, -0x1, RZ ;  /* 0xffffffff04167810 */ /* 0x000fe20007ffe0ff */
[----:B---3--:R-:W-:-:S04]  /*0240*/  IMAD.WIDE.U32 R10, R18, R3, c[0x0][0x198] ;  /* 0x00006600120a7625 */ /* 0x008fc800078e0003 */
[----:B------:R-:W-:Y:S01]  /*0250*/  IMAD.WIDE.U32 R20, R18, R3, c[0x0][0x180] ;  /* 0x0000600012147625 */ /* 0x000fe200078e0003 */
[----:B--2---:R-:W-:-:S05]  /*0260*/  IADD3 R16, R12, R15, RZ ;  /* 0x0000000f0c107210 */ /* 0x004fca0007ffe0ff */
[----:B------:R-:W-:-:S04]  /*0270*/  IMAD.WIDE.U32 R16, R16, R3, c[0x0][0x1a0] ;  /* 0x0000680010107625 */ /* 0x000fc800078e0003 */
[-C--:B------:R-:W-:Y:S01]  /*0280*/  IMAD.WIDE.U32 R14, R22, R3.reuse, c[0x0][0x170] ;  /* 0x00005c00160e7625 */ /* 0x080fe200078e0003 */
[----:B------:R0:W-:Y:S04]  /*0290*/  STG.E [R16.64], R0 ;  /* 0x0000000010007986 */ /* 0x0001e8000c101904 */
[----:B------:R-:W2:Y:S04]  /*02a0*/  ATOMG.E.ADD.STRONG.GPU PT, R10, [R10.64], R8 ;  /* 0x000000080a0a79a8 */ /* 0x000ea800081ee1c4 */
[----:B------:R-:W2:Y:S04]  /*02b0*/  LDG.E R21, [R20.64] ;  /* 0x0000000414157981 */ /* 0x000ea8000c1e1900 */
[----:B------:R-:W3:Y:S01]  /*02c0*/  LDG.E.CONSTANT R14, [R14.64] ;  /* 0x000000040e0e7981 */ /* 0x000ee2000c1e9900 */
[----:B0-----:R-:W-:-:S06]  /*02d0*/  IMAD.WIDE.U32 R16, R4, R3, c[0x0][0x170] ;  /* 0x00005c0004107625 */ /* 0x001fcc00078e0003 */
[----:B------:R-:W4:Y:S01]  /*02e0*/  LDG.E.CONSTANT R16, [R16.64] ;  /* 0x0000000410107981 */ /* 0x000f22000c1e9900 */
[----:B--2---:R-:W-:Y:S01]  /*02f0*/  IADD3 R12, R10, R21, RZ ;  /* 0x000000150a0c7210 */ /* 0x004fe20007ffe0ff */
[----:B---3--:R-:W-:-:S04]  /*0300*/  IMAD.WIDE.U32 R18, R14, R3, c[0x0][0x198] ;  /* 0x000066000e127625 */ /* 0x008fc800078e0003 */
[----:B------:R-:W-:-:S04]  /*0310*/  IMAD.WIDE.U32 R12, R12, R3, c[0x0][0x1a0] ;  /* 0x000068000c0c7625 */ /* 0x000fc800078e0003 */
[-C--:B------:R-:W-:Y:S01]  /*0320*/  IMAD.WIDE.U32 R22, R14, R3.reuse, c[0x0][0x180] ;  /* 0x000060000e167625 */ /* 0x080fe200078e0003 */
[----:B------:R0:W-:Y:S04]  /*0330*/  STG.E [R12.64], R0 ;  /* 0x000000000c007986 */ /* 0x0001e8000c101904 */
[----:B------:R-:W2:Y:S04]  /*0340*/  ATOMG.E.ADD.STRONG.GPU PT, R18, [R18.64], R8 ;  /* 0x00000008121279a8 */ /* 0x000ea800081ee1c4 */
[----:B------:R-:W2:Y:S01]  /*0350*/  LDG.E R23, [R22.64] ;  /* 0x0000000416177981 */ /* 0x000ea2000c1e1900 */
[----:B----4-:R-:W-:-:S04]  /*0360*/  IMAD.WIDE.U32 R14, R16, R3, c[0x0][0x198] ;  /* 0x00006600100e7625 */ /* 0x010fc800078e0003 */
[----:B------:R-:W-:-:S04]  /*0370*/  IMAD.WIDE.U32 R20, R16, R3, c[0x0][0x180] ;  /* 0x0000600010147625 */ /* 0x000fc800078e0003 */
[----:B--2---:R-:W-:-:S04]  /*0380*/  IMAD.IADD R10, R18, 0x1, R23 ;  /* 0x00000001120a7824 */ /* 0x004fc800078e0217 */
[----:B------:R-:W-:-:S05]  /*0390*/  IMAD.WIDE.U32 R10, R10, R3, c[0x0][0x1a0] ;  /* 0x000068000a0a7625 */ /* 0x000fca00078e0003 */
[----:B------:R1:W-:Y:S04]  /*03a0*/  STG.E [R10.64], R0 ;  /* 0x000000000a007986 */ /* 0x0003e8000c101904 */
[----:B------:R-:W0:Y:S04]  /*03b0*/  ATOMG.E.ADD.STRONG.GPU PT, R14, [R14.64], R8 ;  /* 0x000000080e0e79a8 */ /* 0x000e2800081ee1c4 */
[----:B------:R-:W0:Y:S01]  /*03c0*/  LDG.E R21, [R20.64] ;  /* 0x0000000414157981 */ /* 0x000e22000c1e1900 */
[----:B------:R-:W-:-:S04]  /*03d0*/  IADD3 R7, R7, 0x4, RZ ;  /* 0x0000000407077810 */ /* 0x000fc80007ffe0ff */
[----:B------:R-:W-:-:S04]  /*03e0*/  IADD3 R9, R6, R7, RZ ;  /* 0x0000000706097210 */ /* 0x000fc80007ffe0ff */
[----:B------:R-:W-:Y:S02]  /*03f0*/  ISETP.NE.AND P1, PT, R9, RZ, PT ;  /* 0x000000ff0900720c */ /* 0x000fe40003f25270 */
[----:B------:R-:W-:Y:S02]  /*0400*/  IADD3 R4, R4, 0x4, RZ ;  /* 0x0000000404047810 */ /* 0x000fe40007ffe0ff */
[----:B0-----:R-:W-:-:S05]  /*0410*/  IADD3 R12, R14, R21, RZ ;  /* 0x000000150e0c7210 */ /* 0x001fca0007ffe0ff */
[----:B------:R-:W-:-:S05]  /*0420*/  IMAD.WIDE.U32 R12, R12, R3, c[0x0][0x1a0] ;  /* 0x000068000c0c7625 */ /* 0x000fca00078e0003 */
[----:B------:R1:W-:Y:S01]  /*0430*/  STG.E [R12.64], R0 ;  /* 0x000000000c007986 */ /* 0x0003e2000c101904 */
[----:B------:R-:W-:Y:S05]  /*0440*/  @P1 BRA `(.L_x_99) ;  /* 0xfffffd3000001947 */ /* 0x000fea000383ffff */
.L_x_98:
[----:B------:R-:W-:Y:S05]  /*0450*/  BSYNC B0 ;  /* 0x0000000000007941 */ /* 0x000fea0003800000 */
.L_x_97:
[----:B------:R-:W-:Y:S05]  /*0460*/  @!P0 EXIT ;  /* 0x000000000000894d */ /* 0x000fea0003800000 */
[----:B------:R-:W-:-:S04]  /*0470*/  IMAD.IADD R2, R2, 0x1, R7 ;  /* 0x0000000102027824 */ /* 0x000fc800078e0207 */
.L_x_100:
[----:B------:R-:W-:-:S06]  /*0480*/  IMAD.WIDE.U32 R6, R2, R3, c[0x0][0x170] ;  /* 0x00005c0002067625 */ /* 0x000fcc00078e0003 */
[----:B------:R-:W2:Y:S01]  /*0490*/  LDG.E.CONSTANT R6, [R6.64] ;  /* 0x0000000406067981 */ /* 0x000ea2000c1e9900 */
[----:B------:R-:W-:Y:S01]  /*04a0*/  MOV R15, 0x1 ;  /* 0x00000001000f7802 */ /* 0x000fe20000000f00 */
[----:B--2---:R-:W-:-:S04]  /*04b0*/  IMAD.WIDE.U32 R8, R6, R3, c[0x0][0x198] ;  /* 0x0000660006087625 */ /* 0x004fc800078e0003 */
[----:B-1----:R-:W-:Y:S02]  /*04c0*/  IMAD.WIDE.U32 R10, R6, R3, c[0x0][0x180] ;  /* 0x00006000060a7625 */ /* 0x002fe400078e0003 */
[----:B------:R-:W2:Y:S04]  /*04d0*/  ATOMG.E.ADD.STRONG.GPU PT, R8, [R8.64], R15 ;  /* 0x0000000f080879a8 */ /* 0x000ea800081ee1c4 */
[----:B------:R-:W2:Y:S01]  /*04e0*/  LDG.E R11, [R10.64] ;  /* 0x000000040a0b7981 */ /* 0x000ea2000c1e1900 */
[----:B------:R-:W-:Y:S02]  /*04f0*/  IADD3 R5, R5, -0x1, RZ ;  /* 0xffffffff05057810 */ /* 0x000fe40007ffe0ff */
[----:B------:R-:W-:Y:S02]  /*0500*/  IADD3 R2, R2, 0x1, RZ ;  /* 0x0000000102027810 */ /* 0x000fe40007ffe0ff */
[----:B------:R-:W-:-:S02]  /*0510*/  ISETP.NE.AND P0, PT, R5, RZ, PT ;  /* 0x000000ff0500720c */ /* 0x000fc40003f05270 */
[----:B0-2---:R-:W-:-:S05]  /*0520*/  IADD3 R12, R8, R11, RZ ;  /* 0x0000000b080c7210 */ /* 0x005fca0007ffe0ff */
[----:B------:R-:W-:-:S05]  /*0530*/  IMAD.WIDE.U32 R12, R12, R3, c[0x0][0x1a0] ;  /* 0x000068000c0c7625 */ /* 0x000fca00078e0003 */
[----:B------:R0:W-:Y:S01]  /*0540*/  STG.E [R12.64], R0 ;  /* 0x000000000c007986 */ /* 0x0001e2000c101904 */
[----:B------:R-:W-:Y:S05]  /*0550*/  @P0 BRA `(.L_x_100) ;  /* 0xffffff2000000947 */ /* 0x000fea000383ffff */
[----:B------:R-:W-:Y:S05]  /*0560*/  EXIT ;  /* 0x000000000000794d */ /* 0x000fea0003800000 */
.L_x_101:
        /* <DEDUP_REMOVED lines=9> */
.L_x_134:


//--------------------- .text._Z16d_writeTransposeIfEviiPKjS1_PKT_PjS5_PS2_S5_S5_ --------------------------
	.section	.text._Z16d_writeTransposeIfEviiPKjS1_PKT_PjS5_PS2_S5_S5_,"ax",@progbits
	.sectioninfo	@"SHI_REGISTERS=24"
	.align	128
        .global         _Z16d_writeTransposeIfEviiPKjS1_PKT_PjS5_PS2_S5_S5_
        .type           _Z16d_writeTransposeIfEviiPKjS1_PKT_PjS5_PS2_S5_S5_,@function
        .size           _Z16d_writeTransposeIfEviiPKjS1_PKT_PjS5_PS2_S5_S5_,(.L_x_135 - _Z16d_writeTransposeIfEviiPKjS1_PKT_PjS5_PS2_S5_S5_)
        .other          _Z16d_writeTransposeIfEviiPKjS1_PKT_PjS5_PS2_S5_S5_,@"STO_CUDA_ENTRY STV_DEFAULT"
_Z16d_writeTransposeIfEviiPKjS1_PKT_PjS5_PS2_S5_S5_:
.text._Z16d_writeTransposeIfEviiPKjS1_PKT_PjS5_PS2_S5_S5_:
        /* <DEDUP_REMOVED lines=15> */
.L_x_107:
        /* <DEDUP_REMOVED lines=22> */
.L_x_106:
[C---:B------:R-:W-:Y:S02]  /*0250*/  IADD3 R10, R20.reuse, -0x3, RZ ;  /* 0xfffffffd140a7810 */ /* 0x040fe40007ffe0ff */
[----:B------:R-:W-:-:S03]  /*0260*/  IADD3 R12, R20, -0x2, RZ ;  /* 0xfffffffe140c7810 */ /* 0x000fc60007ffe0ff */
[----:B------:R-:W-:Y:S01]  /*0270*/  IMAD.WIDE.U32 R10, R10, R5, c[0x0][0x1a0] ;  /* 0x000068000a0a7625 */ /* 0x000fe200078e0005 */
[----:B------:R-:W-:-:S05]  /*0280*/  IADD3 R14, R20, -0x1, RZ ;  /* 0xffffffff140e7810 */ /* 0x000fca0007ffe0ff */
[----:B------:R-:W2:Y:S01]  /*0290*/  LDG.E R11, [R10.64] ;  /* 0x000000040a0b7981 */ /* 0x000ea2000c1e1900 */
[----:B------:R-:W-:-:S04]  /*02a0*/  IMAD.WIDE.U32 R12, R12, R5, c[0x0][0x1a0] ;  /* 0x000068000c0c7625 */ /* 0x000fc800078e0005 */
        /* <DEDUP_REMOVED lines=8> */
[-C--:B--2---:R-:W-:Y:S01]  /*0330*/  ISETP.GE.U32.AND P1, PT, R11, R0.reuse, PT ;  /* 0x000000000b00720c */ /* 0x084fe20003f26070 */
[----:B------:R-:W-:Y:S01]  /*0340*/  IMAD.IADD R11, R21, 0x1, R18 ;  /* 0x00000001150b7824 */ /* 0x000fe200078e0212 */
[----:B---3--:R-:W-:-:S11]  /*0350*/  ISETP.GE.U32.AND P2, PT, R13, R0, PT ;  /* 0x000000000d00720c */ /* 0x008fd60003f46070 */
[----:B------:R-:W-:Y:S01]  /*0360*/  @P1 IMAD.MOV R19, RZ, RZ, R8 ;  /* 0x000000ffff131224 */ /* 0x000fe200078e0208 */
[----:B----4-:R-:W-:-:S04]  /*0370*/  ISETP.GE.U32.AND P1, PT, R15, R0, PT ;  /* 0x000000000f00720c */ /* 0x010fc80003f26070 */
[C---:B------:R-:W-:Y:S02]  /*0380*/  IADD3 R8, R19.reuse, 0x1, RZ ;  /* 0x0000000113087810 */ /* 0x040fe40007ffe0ff */
[----:B------:R-:W-:Y:S02]  /*0390*/  @P2 IADD3 R8, R19, RZ, RZ ;  /* 0x000000ff13082210 */ /* 0x000fe40007ffe0ff */
[----:B-----5:R-:W-:Y:S02]  /*03a0*/  ISETP.GE.U32.AND P2, PT, R17, R0, PT ;  /* 0x000000001100720c */ /* 0x020fe40003f46070 */
[----:B------:R-:W-:-:S03]  /*03b0*/  IADD3 R10, R8, 0x1, RZ ;  /* 0x00000001080a7810 */ /* 0x000fc60007ffe0ff */
[----:B------:R-:W-:Y:S01]  /*03c0*/  @P1 IMAD.MOV R10, RZ, RZ, R8 ;  /* 0x000000ffff0a1224 */ /* 0x000fe200078e0208 */
[----:B------:R-:W-:-:S04]  /*03d0*/  ISETP.NE.AND P1, PT, R11, RZ, PT ;  /* 0x000000ff0b00720c */ /* 0x000fc80003f25270 */
[----:B------:R-:W-:-:S03]  /*03e0*/  IADD3 R8, R10, 0x1, RZ ;  /* 0x000000010a087810 */ /* 0x000fc60007ffe0ff */
[----:B------:R-:W-:-:S06]  /*03f0*/  @P2 IMAD.MOV R8, RZ, RZ, R10 ;  /* 0x000000ffff082224 */ /* 0x000fcc00078e020a */
[----:B------:R-:W-:Y:S05]  /*0400*/  @P1 BRA `(.L_x_106) ;  /* 0xfffffe4000001947 */ /* 0x000fea000383ffff */
.L_x_105:
[----:B------:R-:W-:Y:S05]  /*0410*/  BSYNC B1 ;  /* 0x0000000000017941 */ /* 0x000fea0003800000 */
.L_x_104:
        /* <DEDUP_REMOVED lines=13> */
[----:B------:R-:W2:Y:S01]  /*04f0*/  LDG.E R11, [R10.64] ;  /* 0x000000040a0b7981 */ /* 0x000ea2000c1e1900 */
[----:B------:R-:W-:-:S05]  /*0500*/  @P1 IADD3 R12, R18, 0x2, RZ ;  /* 0x00000002120c1810 */ /* 0x000fca0007ffe0ff */
[----:B------:R-:W-:-:S06]  /*0510*/  @P1 IMAD.WIDE.U32 R12, R12, R5, c[0x0][0x1a0] ;  /* 0x000068000c0c1625 */ /* 0x000fcc00078e0005 */
[----:B------:R-:W3:Y:S01]  /*0520*/  @P1 LDG.E R13, [R12.64] ;  /* 0x000000040c0d1981 */ /* 0x000ee2000c1e1900 */
[----:B------:R-:W-:Y:S02]  /*0530*/  IADD3 R9, R8, 0x1, RZ ;  /* 0x0000000108097810 */ /* 0x000fe40007ffe0ff */
[-C--:B--2---:R-:W-:Y:S02]  /*0540*/  ISETP.GE.U32.AND P0, PT, R11, R0.reuse, PT ;  /* 0x000000000b00720c */ /* 0x084fe40003f06070 */
[----:B---3--:R-:W-:-:S11]  /*0550*/  ISETP.GE.U32.AND P2, PT, R13, R0, P1 ;  /* 0x000000000d00720c */ /* 0x008fd60000f46070 */
[----:B------:R-:W-:-:S05]  /*0560*/  @P0 IADD3 R9, R8, RZ, RZ ;  /* 0x000000ff08090210 */ /* 0x000fca0007ffe0ff */
[----:B------:R-:W-:-:S05]  /*0570*/  IMAD.MOV.U32 R8, RZ, RZ, R9 ;  /* 0x000000ffff087224 */ /* 0x000fca00078e0009 */
[----:B------:R-:W-:Y:S01]  /*0580*/  @P1 IADD3 R9, R8, 0x1, RZ ;  /* 0x0000000108091810 */ /* 0x000fe20007ffe0ff */
[----:B------:R-:W-:-:S04]  /*0590*/  @P2 IMAD.MOV R9, RZ, RZ, R8 ;  /* 0x000000ffff092224 */ /* 0x000fc800078e0208 */
[----:B------:R-:W-:-:S02]  /*05a0*/  @P1 IMAD.MOV.U32 R8, RZ, RZ, R9 ;  /* 0x000000ffff081224 */ /* 0x000fc400078e0009 */
.L_x_103:
[----:B0-----:R-:W-:Y:S05]  /*05b0*/  BSYNC B0 ;  /* 0x0000000000007941 */ /* 0x001fea0003800000 */
.L_x_102:
[----:B------:R-:W-:-:S04]  /*05c0*/  LEA R10, P0, R6, c[0x0][0x178], 0x2 ;  /* 0x00005e00060a7a11 */ /* 0x000fc800078010ff */
[----:B------:R-:W-:-:S06]  /*05d0*/  LEA.HI.X R11, R6, c[0x0][0x17c], RZ, 0x2, P0 ;  /* 0x00005f00060b7a11 */ /* 0x000fcc00000f14ff */
[----:B------:R-:W2:Y:S01]  /*05e0*/  LDG.E.CONSTANT R11, [R10.64] ;  /* 0x000000040a0b7981 */ /* 0x000ea2000c1e9900 */
[----:B-----5:R-:W-:Y:S01]  /*05f0*/  IMAD.IADD R8, R7, 0x1, R8 ;  /* 0x0000000107087824 */ /* 0x020fe200078e0208 */
[----:B------:R-:W-:-:S03]  /*0600*/  IADD3 R3, R3, 0x1, RZ ;  /* 0x0000000103037810 */ /* 0x000fc60007ffe0ff */
[----:B------:R-:W-:Y:S01]  /*0610*/  IMAD.WIDE.U32 R6, R8, R5, c[0x0][0x188] ;  /* 0x0000620008067625 */ /* 0x000fe200078e0005 */
[----:B------:R-:W-:-:S03]  /*0620*/  ISETP.GE.U32.AND P0, PT, R3, R4, PT ;  /* 0x000000040300720c */ /* 0x000fc60003f06070 */
[----:B------:R-:W-:Y:S01]  /*0630*/  IMAD.WIDE.U32 R8, R8, R5, c[0x0][0x190] ;  /* 0x0000640008087625 */ /* 0x000fe200078e0005 */
[----:B------:R0:W-:Y:S04]  /*0640*/  STG.E [R6.64], R0 ;  /* 0x0000000006007986 */ /* 0x0001e8000c101904 */
[----:B--2---:R0:W-:Y:S05]  /*0650*/  STG.E [R8.64], R11 ;  /* 0x0000000b08007986 */ /* 0x0041ea000c101904 */
[----:B------:R-:W-:Y:S05]  /*0660*/  @!P0 BRA `(.L_x_107) ;  /* 0xfffffa8000008947 */ /* 0x000fea000383ffff */
[----:B------:R-:W-:Y:S05]  /*0670*/  EXIT ;  /* 0x000000000000794d */ /* 0x000fea0003800000 */
.L_x_108:
        /* <DEDUP_REMOVED lines=16> */
.L_x_135:


//--------------------- .text._Z14d_findPositionIfEviiPKjS1_PKT_PjS5_PS2_S5_S5_ --------------------------
	.section	.text._Z14d_findPositionIfEviiPKjS1_PKT_PjS5_PS2_S5_S5_,"ax",@progbits
	.sectioninfo	@"SHI_REGISTERS=26"
	.align	128
        .global         _Z14d_findPositionIfEviiPKjS1_PKT_PjS5_PS2_S5_S5_
        .type           _Z14d_findPositionIfEviiPKjS1_PKT_PjS5_PS2_S5_S5_,@function
        .size           _Z14d_findPositionIfEviiPKjS1_PKT_PjS5_PS2_S5_S5_,(.L_x_136 - _Z14d_findPositionIfEviiPKjS1_PKT_PjS5_PS2_S5_S5_)
        .other          _Z14d_findPositionIfEviiPKjS1_PKT_PjS5_PS2_S5_S5_,@"STO_CUDA_ENTRY STV_DEFAULT"
_Z14d_findPositionIfEviiPKjS1_PKT_PjS5_PS2_S5_S5_:
.text._Z14d_findPositionIfEviiPKjS1_PKT_PjS5_PS2_S5_S5_:
        /* <DEDUP_REMOVED lines=24> */
.L_x_111:
        /* <DEDUP_REMOVED lines=45> */
.L_x_110:
[----:B------:R-:W-:Y:S05]  /*0450*/  BSYNC B0 ;  /* 0x0000000000007941 */ /* 0x000fea0003800000 */
.L_x_109:
[----:B------:R-:W-:Y:S05]  /*0460*/  @!P0 EXIT ;  /* 0x000000000000894d */ /* 0x000fea0003800000 */
[----:B------:R-:W-:-:S04]  /*0470*/  IMAD.IADD R2, R2, 0x1, R7 ;  /* 0x0000000102027824 */ /* 0x000fc800078e0207 */
.L_x_112:
        /* <DEDUP_REMOVED lines=15> */
.L_x_113:
        /* <DEDUP_REMOVED lines=9> */
.L_x_136:


//--------------------- .text._Z31d_calulateTransposeDistributioniiPKjS0_Pj --------------------------
	.section	.text._Z31d_calulateTransposeDistributioniiPKjS0_Pj,"ax",@progbits
	.sectioninfo	@"SHI_REGISTERS=26"
	.align	128
        .global         _Z31d_calulateTransposeDistributioniiPKjS0_Pj
        .type           _Z31d_calulateTransposeDistributioniiPKjS0_Pj,@function
        .size           _Z31d_calulateTransposeDistributioniiPKjS0_Pj,(.L_x_137 - _Z31d_calulateTransposeDistributioniiPKjS0_Pj)
        .other          _Z31d_calulateTransposeDistributioniiPKjS0_Pj,@"STO_CUDA_ENTRY STV_DEFAULT"
_Z31d_calulateTransposeDistributioniiPKjS0_Pj:
.text._Z31d_calulateTransposeDistributioniiPKjS0_Pj:
        /* <DEDUP_REMOVED lines=14> */
[----:B------:R-:W-:Y:S01]  /*00e0*/  LOP3.LUT R2, RZ, R20, RZ, 0x33, !PT ;  /* 0x00000014ff027212 */ /* 0x000fe200078e33ff */
[----:B------:R-:W-:Y:S03]  /*00f0*/  BSSY B0, `(.L_x_114) ;  /* 0x0000022000007945 */ /* 0x000fe60003800000 */
[----:B------:R-:W-:Y:S02]  /*0100*/  IADD3 R3, R5, R2, RZ ;  /* 0x0000000205037210 */ /* 0x000fe40007ffe0ff */
[----:B------:R-:W-:Y:S02]  /*0110*/  LOP3.LUT R2, R4, 0x3, RZ, 0xc0, !PT ;  /* 0x0000000304027812 */ /* 0x000fe400078ec0ff */
[----:B------:R-:W-:Y:S01]  /*0120*/  ISETP.GE.U32.AND P1, PT, R3, 0x3, PT ;  /* 0x000000030300780c */ /* 0x000fe20003f26070 */
[----:B------:R-:W-:Y:S01]  /*0130*/  IMAD.MOV.U32 R3, RZ, RZ, RZ ;  /* 0x000000ffff037224 */ /* 0x000fe200078e00ff */
[----:B------:R-:W-:-:S11]  /*0140*/  ISETP.NE.AND P0, PT, R2, RZ, PT ;  /* 0x000000ff0200720c */ /* 0x000fd60003f05270 */
[----:B------:R-:W-:Y:S05]  /*0150*/  @!P1 BRA `(.L_x_115) ;  /* 0x000001b000009947 */ /* 0x000fea0003800000 */
[----:B------:R-:W-:Y:S02]  /*0160*/  IADD3 R22, -R5, R20, R2 ;  /* 0x0000001405167210 */ /* 0x000fe40007ffe102 */
[----:B------:R-:W-:-:S04]  /*0170*/  IADD3 R21, R20, 0x3, RZ ;  /* 0x0000000314157810 */ /* 0x000fc80007ffe0ff */
.L_x_116:
[C---:B------:R-:W-:Y:S01]  /*0180*/  IADD3 R5, R21.reuse, -0x3, RZ ;  /* 0xfffffffd15057810 */ /* 0x040fe20007ffe0ff */
[CC--:B------:R-:W-:Y:S01]  /*0190*/  IMAD.WIDE.U32 R16, R21.reuse, R0.reuse, c[0x0][0x170] ;  /* 0x00005c0015107625 */ /* 0x0c0fe200078e0000 */
[C---:B------:R-:W-:Y:S02]  /*01a0*/  IADD3 R9, R21.reuse, -0x2, RZ ;  /* 0xfffffffe15097810 */ /* 0x040fe40007ffe0ff */
[----:B------:R-:W-:Y:S01]  /*01b0*/  IADD3 R13, R21, -0x1, RZ ;  /* 0xffffffff150d7810 */ /* 0x000fe20007ffe0ff */
[-C--:B------:R-:W-:Y:S02]  /*01c0*/  IMAD.WIDE.U32 R4, R5, R0.reuse, c[0x0][0x170] ;  /* 0x00005c0005047625 */ /* 0x080fe400078e0000 */
[----:B------:R-:W2:Y:S02]  /*01d0*/  LDG.E.CONSTANT R17, [R16.64] ;  /* 0x0000000410117981 */ /* 0x000ea4000c1e9900 */
[----:B------:R-:W-:-:S02]  /*01e0*/  IMAD.WIDE.U32 R8, R9, R0, c[0x0][0x170] ;  /* 0x00005c0009087625 */ /* 0x000fc400078e0000 */
[----:B0-----:R0:W3:Y:S02]  /*01f0*/  LDG.E.CONSTANT R5, [R4.64] ;  /* 0x0000000404057981 */ /* 0x0010e4000c1e9900 */
[----:B------:R-:W-:Y:S02]  /*0200*/  IMAD.WIDE.U32 R12, R13, R0, c[0x0][0x170] ;  /* 0x00005c000d0c7625 */ /* 0x000fe400078e0000 */
[----:B------:R-:W4:Y:S04]  /*0210*/  LDG.E.CONSTANT R9, [R8.64] ;  /* 0x0000000408097981 */ /* 0x000f28000c1e9900 */
[----:B------:R-:W5:Y:S01]  /*0220*/  LDG.E.CONSTANT R13, [R12.64] ;  /* 0x000000040c0d7981 */ /* 0x000f62000c1e9900 */
[----:B------:R-:W-:-:S04]  /*0230*/  IADD3 R3, R3, 0x4, RZ ;  /* 0x0000000403037810 */ /* 0x000fc80007ffe0ff */
[----:B0-----:R-:W-:-:S04]  /*0240*/  IADD3 R4, R22, R3, RZ ;  /* 0x0000000316047210 */ /* 0x001fc80007ffe0ff */
[----:B------:R-:W-:Y:S01]  /*0250*/  ISETP.NE.AND P1, PT, R4, RZ, PT ;  /* 0x000000ff0400720c */ /* 0x000fe20003f25270 */
[----:B------:R-:W-:Y:S01]  /*0260*/  IMAD.MOV.U32 R23, RZ, RZ, 0x1 ;  /* 0x00000001ff177424 */ /* 0x000fe200078e00ff */
[----:B------:R-:W-:Y:S01]  /*0270*/  IADD3 R21, R21, 0x4, RZ ;  /* 0x0000000415157810 */ /* 0x000fe20007ffe0ff */
[----:B--2---:R-:W-:-:S04]  /*0280*/  IMAD.WIDE.U32 R18, R17, R0, c[0x0][0x178] ;  /* 0x00005e0011127625 */ /* 0x004fc800078e0000 */
[----:B---3--:R-:W-:-:S04]  /*0290*/  IMAD.WIDE.U32 R6, R5, R0, c[0x0][0x178] ;  /* 0x00005e0005067625 */ /* 0x008fc800078e0000 */
[-C--:B----4-:R-:W-:Y:S01]  /*02a0*/  IMAD.WIDE.U32 R10, R9, R0.reuse, c[0x0][0x178] ;  /* 0x00005e00090a7625 */ /* 0x090fe200078e0000 */
[----:B------:R0:W-:Y:S03]  /*02b0*/  RED.E.ADD.STRONG.GPU [R6.64], R23 ;  /* 0x000000170600798e */ /* 0x0001e6000c10e184 */
[----:B-----5:R-:W-:Y:S01]  /*02c0*/  IMAD.WIDE.U32 R14, R13, R0, c[0x0][0x178] ;  /* 0x00005e000d0e7625 */ /* 0x020fe200078e0000 */
[----:B------:R0:W-:Y:S04]  /*02d0*/  RED.E.ADD.STRONG.GPU [R10.64], R23 ;  /* 0x000000170a00798e */ /* 0x0001e8000c10e184 */
[----:B------:R0:W-:Y:S04]  /*02e0*/  RED.E.ADD.STRONG.GPU [R14.64], R23 ;  /* 0x000000170e00798e */ /* 0x0001e8000c10e184 */
[----:B------:R0:W-:Y:S01]  /*02f0*/  RED.E.ADD.STRONG.GPU [R18.64], R23 ;  /* 0x000000171200798e */ /* 0x0001e2000c10e184 */
[----:B------:R-:W-:Y:S05]  /*0300*/  @P1 BRA `(.L_x_116) ;  /* 0xfffffe7000001947 */ /* 0x000fea000383ffff */
.L_x_115:
[----:B------:R-:W-:Y:S05]  /*0310*/  BSYNC B0 ;  /* 0x0000000000007941 */ /* 0x000fea0003800000 */
.L_x_114:
[----:B------:R-:W-:Y:S05]  /*0320*/  @!P0 EXIT ;  /* 0x000000000000894d */ /* 0x000fea0003800000 */
[----:B------:R-:W-:-:S04]  /*0330*/  IMAD.IADD R3, R20, 0x1, R3 ;  /* 0x0000000114037824 */ /* 0x000fc800078e0203 */
.L_x_117:
[----:B------:R-:W-:-:S06]  /*0340*/  IMAD.WIDE.U32 R4, R3, R0, c[0x0][0x170] ;  /* 0x00005c0003047625 */ /* 0x000fcc00078e0000 */
[----:B------:R-:W2:Y:S01]  /*0350*/  LDG.E.CONSTANT R5, [R4.64] ;  /* 0x0000000404057981 */ /* 0x000ea2000c1e9900 */
[----:B------:R-:W-:Y:S02]  /*0360*/  IADD3 R2, R2, -0x1, RZ ;  /* 0xffffffff02027810 */ /* 0x000fe40007ffe0ff */
[----:B0-----:R-:W-:Y:S02]  /*0370*/  MOV R9, 0x1 ;  /* 0x0000000100097802 */ /* 0x001fe40000000f00 */
[----:B------:R-:W-:Y:S02]  /*0380*/  ISETP.NE.AND P0, PT, R2, RZ, PT ;  /* 0x000000ff0200720c */ /* 0x000fe40003f05270 */
[----:B------:R-:W-:Y:S01]  /*0390*/  IADD3 R3, R3, 0x1, RZ ;  /* 0x0000000103037810 */ /* 0x000fe20007ffe0ff */
[----:B0-2---:R-:W-:-:S05]  /*03a0*/  IMAD.WIDE.U32 R6, R5, R0, c[0x0][0x178] ;  /* 0x00005e0005067625 */ /* 0x005fca00078e0000 */
[----:B------:R0:W-:Y:S05]  /*03b0*/  RED.E.ADD.STRONG.GPU [R6.64], R9 ;  /* 0x000000090600798e */ /* 0x0001ea000c10e184 */
[----:B------:R-:W-:Y:S05]  /*03c0*/  @P0 BRA `(.L_x_117) ;  /* 0xffffff7000000947 */ /* 0x000fea000383ffff */
[----:B------:R-:W-:Y:S05]  /*03d0*/  EXIT ;  /* 0x000000000000794d */ /* 0x000fea0003800000 */
.L_x_118:
        /* <DEDUP_REMOVED lines=10> */
.L_x_137:


//--------------------- .nv.shared._ZN3cub16DeviceScanKernelINS_16DeviceScanPolicyIjE9Policy600EN6thrust10device_ptrIjEES6_NS_13ScanTileStateIjLb1EEENS4_4plusIvEENS_6detail10InputValueIjPjEElEEvT0_T1_T2_iT3_T4_T5_ --------------------------
	.section	.nv.shared._ZN3cub16DeviceScanKernelINS_16DeviceScanPolicyIjE9Policy600EN6thrust10device_ptrIjEES6_NS_13ScanTileStateIjLb1EEENS4_4plusIvEENS_6detail10InputValueIjPjEElEEvT0_T1_T2_iT3_T4_T5_,"aw",@nobits
	.align	16
.nv.shared._ZN3cub16DeviceScanKernelINS_16DeviceScanPolicyIjE9Policy600EN6thrust10device_ptrIjEES6_NS_13ScanTileStateIjLb1EEENS4_4plusIvEENS_6detail10InputValueIjPjEElEEvT0_T1_T2_iT3_T4_T5_:
	.zero		7696


//--------------------- .nv.global                --------------------------
	.section	.nv.global,"aw",@nobits
.nv.global:
	.type		_ZN43_INTERNAL_0382adc9_12_Transpose_cu_40bf32316thrust12placeholders2_8E,@object
	.size		_ZN43_INTERNAL_0382adc9_12_Transpose_cu_40bf32316thrust12placeholders2_8E,(_ZN43_INTERNAL_0382adc9_12_Transpose_cu_40bf32316thrust8cuda_cub3parE - _ZN43_INTERNAL_0382adc9_12_Transpose_cu_40bf32316thrust12placeholders2_8E)
_ZN43_INTERNAL_0382adc9_12_Transpose_cu_40bf32316thrust12placeholders2_8E:
	.zero		1
	.type		_ZN43_INTERNAL_0382adc9_12_Transpose_cu_40bf32316thrust8cuda_cub3parE,@object
	.size		_ZN43_INTERNAL_0382adc9_12_Transpose_cu_40bf32316thrust8cuda_cub3parE,(_ZN43_INTERNAL_0382adc9_12_Transpose_cu_40bf32316thrust6deviceE - _ZN43_INTERNAL_0382adc9_12_Transpose_cu_40bf32316thrust8cuda_cub3parE)
_ZN43_INTERNAL_0382adc9_12_Transpose_cu_40bf32316thrust8cuda_cub3parE:
	.zero		1
	.type		_ZN43_INTERNAL_0382adc9_12_Transpose_cu_40bf32316thrust6deviceE,@object
	.size		_ZN43_INTERNAL_0382adc9_12_Transpose_cu_40bf32316thrust6deviceE,(_ZN43_INTERNAL_0382adc9_12_Transpose_cu_40bf32316thrust12placeholders2_4E - _ZN43_INTERNAL_0382adc9_12_Transpose_cu_40bf32316thrust6deviceE)
_ZN43_INTERNAL_0382adc9_12_Transpose_cu_40bf32316thrust6deviceE:
	.zero		1
	.type		_ZN43_INTERNAL_0382adc9_12_Transpose_cu_40bf32316thrust12placeholders2_4E,@object
	.size		_ZN43_INTERNAL_0382adc9_12_Transpose_cu_40bf32316thrust12placeholders2_4E,(_ZN43_INTERNAL_0382adc9_12_Transpose_cu_40bf32316thrust12placeholders2_6E - _ZN43_INTERNAL_0382adc9_12_Transpose_cu_40bf32316thrust12placeholders2_4E)
_ZN43_INTERNAL_0382adc9_12_Transpose_cu_40bf32316thrust12placeholders2_4E:
	.zero		1
	.type		_ZN43_INTERNAL_0382adc9_12_Transpose_cu_40bf32316thrust12placeholders2_6E,@object
	.size		_ZN43_INTERNAL_0382adc9_12_Transpose_cu_40bf32316thrust12placeholders2_6E,(_ZN43_INTERNAL_0382adc9_12_Transpose_cu_40bf32316thrust6system6detail10sequential3seqE - _ZN43_INTERNAL_0382adc9_12_Transpose_cu_40bf32316thrust12placeholders2_6E)
_ZN43_INTERNAL_0382adc9_12_Transpose_cu_40bf32316thrust12placeholders2_6E:
	.zero		1
	.type		_ZN43_INTERNAL_0382adc9_12_Transpose_cu_40bf32316thrust6system6detail10sequential3seqE,@object
	.size		_ZN43_INTERNAL_0382adc9_12_Transpose_cu_40bf32316thrust6system6detail10sequential3seqE,(_ZN43_INTERNAL_0382adc9_12_Transpose_cu_40bf32316thrust12placeholders3_10E - _ZN43_INTERNAL_0382adc9_12_Transpose_cu_40bf32316thrust6system6detail10sequential3seqE)
_ZN43_INTERNAL_0382adc9_12_Transpose_cu_40bf32316thrust6system6detail10sequential3seqE:
	.zero		1
	.type		_ZN43_INTERNAL_0382adc9_12_Transpose_cu_40bf32316thrust12placeholders3_10E,@object
	.size		_ZN43_INTERNAL_0382adc9_12_Transpose_cu_40bf32316thrust12placeholders3_10E,(_ZN43_INTERNAL_0382adc9_12_Transpose_cu_40bf32316thrust12placeholders2_2E - _ZN43_INTERNAL_0382adc9_12_Transpose_cu_40bf32316thrust12placeholders3_10E)
_ZN43_INTERNAL_0382adc9_12_Transpose_cu_40bf32316thrust12placeholders3_10E:
	.zero		1
	.type		_ZN43_INTERNAL_0382adc9_12_Transpose_cu_40bf32316thrust12placeholders2_2E,@object
	.size		_ZN43_INTERNAL_0382adc9_12_Transpose_cu_40bf32316thrust12placeholders2_2E,(_ZN43_INTERNAL_0382adc9_12_Transpose_cu_40bf32316thrust12placeholders2_7E - _ZN43_INTERNAL_0382adc9_12_Transpose_cu_40bf32316thrust12placeholders2_2E)
_ZN43_INTERNAL_0382adc9_12_Transpose_cu_40bf32316thrust12placeholders2_2E:
	.zero		1
	.type		_ZN43_INTERNAL_0382adc9_12_Transpose_cu_40bf32316thrust12placeholders2_7E,@object
	.size		_ZN43_INTERNAL_0382adc9_12_Transpose_cu_40bf32316thrust12placeholders2_7E,(_ZN43_INTERNAL_0382adc9_12_Transpose_cu_40bf32316thrust6system3cpp3parE - _ZN43_INTERNAL_0382adc9_12_Transpose_cu_40bf32316thrust12placeholders2_7E)
_ZN43_INTERNAL_0382adc9_12_Transpose_cu_40bf32316thrust12placeholders2_7E:
	.zero		1
	.type		_ZN43_INTERNAL_0382adc9_12_Transpose_cu_40bf32316thrust6system3cpp3parE,@object
	.size		_ZN43_INTERNAL_0382adc9_12_Transpose_cu_40bf32316thrust6system3cpp3parE,(_ZN43_INTERNAL_0382adc9_12_Transpose_cu_40bf32316thrust3seqE - _ZN43_INTERNAL_0382adc9_12_Transpose_cu_40bf32316thrust6system3cpp3parE)
_ZN43_INTERNAL_0382adc9_12_Transpose_cu_40bf32316thrust6system3cpp3parE:
	.zero		1
	.type		_ZN43_INTERNAL_0382adc9_12_Transpose_cu_40bf32316thrust3seqE,@object
	.size		_ZN43_INTERNAL_0382adc9_12_Transpose_cu_40bf32316thrust3seqE,(_ZN43_INTERNAL_0382adc9_12_Transpose_cu_40bf32316thrust12placeholders2_3E - _ZN43_INTERNAL_0382adc9_12_Transpose_cu_40bf32316thrust3seqE)
_ZN43_INTERNAL_0382adc9_12_Transpose_cu_40bf32316thrust3seqE:
	.zero		1
	.type		_ZN43_INTERNAL_0382adc9_12_Transpose_cu_40bf32316thrust12placeholders2_3E,@object
	.size		_ZN43_INTERNAL_0382adc9_12_Transpose_cu_40bf32316thrust12placeholders2_3E,(_ZN43_INTERNAL_0382adc9_12_Transpose_cu_40bf32316thrust12placeholders2_9E - _ZN43_INTERNAL_0382adc9_12_Transpose_cu_40bf32316thrust12placeholders2_3E)
_ZN43_INTERNAL_0382adc9_12_Transpose_cu_40bf32316thrust12placeholders2_3E:
	.zero		1
	.type		_ZN43_INTERNAL_0382adc9_12_Transpose_cu_40bf32316thrust12placeholders2_9E,@object
	.size		_ZN43_INTERNAL_0382adc9_12_Transpose_cu_40bf32316thrust12placeholders2_9E,(_ZN43_INTERNAL_0382adc9_12_Transpose_cu_40bf32316thrust12placeholders2_1E - _ZN43_INTERNAL_0382adc9_12_Transpose_cu_40bf32316thrust12placeholders2_9E)
_ZN43_INTERNAL_0382adc9_12_Transpose_cu_40bf32316thrust12placeholders2_9E:
	.zero		1
	.type		_ZN43_INTERNAL_0382adc9_12_Transpose_cu_40bf32316thrust12placeholders2_1E,@object
	.size		_ZN43_INTERNAL_0382adc9_12_Transpose_cu_40bf32316thrust12placeholders2_1E,(_ZN43_INTERNAL_0382adc9_12_Transpose_cu_40bf32316thrust12placeholders2_5E - _ZN43_INTERNAL_0382adc9_12_Transpose_cu_40bf32316thrust12placeholders2_1E)
_ZN43_INTERNAL_0382adc9_12_Transpose_cu_40bf32316thrust12placeholders2_1E:
	.zero		1
	.type		_ZN43_INTERNAL_0382adc9_12_Transpose_cu_40bf32316thrust12placeholders2_5E,@object
	.size		_ZN43_INTERNAL_0382adc9_12_Transpose_cu_40bf32316thrust12placeholders2_5E,(.L_7 - _ZN43_INTERNAL_0382adc9_12_Transpose_cu_40bf32316thrust12placeholders2_5E)
_ZN43_INTERNAL_0382adc9_12_Transpose_cu_40bf32316thrust12placeholders2_5E:
	.zero		1
.L_7:


//--------------------- .nv.shared._ZN3cub16DeviceScanKernelINS_16DeviceScanPolicyIjE9Policy600EN6thrust10device_ptrIjEES6_NS_13ScanTileStateIjLb1EEENS4_4plusIvEENS_6detail10InputValueIjPjEEiEEvT0_T1_T2_iT3_T4_T5_ --------------------------
	.section	.nv.shared._ZN3cub16DeviceScanKernelINS_16DeviceScanPolicyIjE9Policy600EN6thrust10device_ptrIjEES6_NS_13ScanTileStateIjLb1EEENS4_4plusIvEENS_6detail10InputValueIjPjEEiEEvT0_T1_T2_iT3_T4_T5_,"aw",@nobits
	.align	16
.nv.shared._ZN3cub16DeviceScanKernelINS_16DeviceScanPolicyIjE9Policy600EN6thrust10device_ptrIjEES6_NS_13ScanTileStateIjLb1EEENS4_4plusIvEENS_6detail10InputValueIjPjEEiEEvT0_T1_T2_iT3_T4_T5_:
	.zero		7696
